//
// Generated by NVIDIA NVVM Compiler
//
// Compiler Build ID: CL-36424714
// Cuda compilation tools, release 13.0, V13.0.88
// Based on NVVM 20.0.0
//

.version 9.0
.target sm_100
.address_size 64

	// .globl	add_rmsnorm_f32
.extern .shared .align 16 .b8 shared[];

.visible .entry add_rmsnorm_f32(
	.param .u64 .ptr .align 1 add_rmsnorm_f32_param_0,
	.param .u64 .ptr .align 1 add_rmsnorm_f32_param_1,
	.param .u64 .ptr .align 1 add_rmsnorm_f32_param_2,
	.param .u64 .ptr .align 1 add_rmsnorm_f32_param_3,
	.param .u64 .ptr .align 1 add_rmsnorm_f32_param_4,
	.param .u32 add_rmsnorm_f32_param_5,
	.param .f32 add_rmsnorm_f32_param_6
)
{
	.reg .pred 	%p<8>;
	.reg .b32 	%r<21>;
	.reg .b32 	%f<24>;
	.reg .b64 	%rd<28>;

	ld.param.u64 	%rd11, [add_rmsnorm_f32_param_0];
	ld.param.u64 	%rd7, [add_rmsnorm_f32_param_1];
	ld.param.u64 	%rd8, [add_rmsnorm_f32_param_2];
	ld.param.u64 	%rd9, [add_rmsnorm_f32_param_3];
	ld.param.u64 	%rd10, [add_rmsnorm_f32_param_4];
	ld.param.u32 	%r11, [add_rmsnorm_f32_param_5];
	ld.param.f32 	%f6, [add_rmsnorm_f32_param_6];
	cvta.to.global.u64 	%rd12, %rd11;
	mov.u32 	%r12, %ctaid.x;
	mov.u32 	%r20, %tid.x;
	mul.lo.s32 	%r13, %r11, %r12;
	cvt.s64.s32 	%rd1, %r13;
	mul.wide.s32 	%rd13, %r13, 4;
	add.s64 	%rd2, %rd12, %rd13;
	setp.ge.s32 	%p1, %r20, %r11;
	mov.f32 	%f23, 0f00000000;
	@%p1 bra 	$L__BB0_3;
	mov.u32 	%r2, %ntid.x;
	cvta.to.global.u64 	%rd3, %rd8;
	cvta.to.global.u64 	%rd4, %rd9;
	mov.f32 	%f23, 0f00000000;
	mov.u32 	%r18, %r20;
$L__BB0_2:
	cvt.s64.s32 	%rd14, %r18;
	add.s64 	%rd15, %rd14, %rd1;
	shl.b64 	%rd16, %rd15, 2;
	add.s64 	%rd17, %rd3, %rd16;
	ld.global.nc.f32 	%f9, [%rd17];
	add.s64 	%rd18, %rd4, %rd16;
	ld.global.nc.f32 	%f10, [%rd18];
	add.f32 	%f11, %f9, %f10;
	mul.wide.s32 	%rd19, %r18, 4;
	add.s64 	%rd20, %rd2, %rd19;
	st.global.f32 	[%rd20], %f11;
	fma.rn.f32 	%f23, %f11, %f11, %f23;
	add.s32 	%r18, %r18, %r2;
	setp.lt.s32 	%p2, %r18, %r11;
	@%p2 bra 	$L__BB0_2;
$L__BB0_3:
	shl.b32 	%r14, %r20, 2;
	mov.u32 	%r15, shared;
	add.s32 	%r5, %r15, %r14;
	st.shared.f32 	[%r5], %f23;
	bar.sync 	0;
	mov.u32 	%r6, %ntid.x;
	setp.lt.u32 	%p3, %r6, 2;
	@%p3 bra 	$L__BB0_8;
	mov.u32 	%r19, %r6;
$L__BB0_5:
	shr.u32 	%r8, %r19, 1;
	setp.ge.u32 	%p4, %r20, %r8;
	@%p4 bra 	$L__BB0_7;
	shl.b32 	%r16, %r8, 2;
	add.s32 	%r17, %r5, %r16;
	ld.shared.f32 	%f12, [%r17];
	ld.shared.f32 	%f13, [%r5];
	add.f32 	%f14, %f12, %f13;
	st.shared.f32 	[%r5], %f14;
$L__BB0_7:
	bar.sync 	0;
	setp.gt.u32 	%p5, %r19, 3;
	mov.u32 	%r19, %r8;
	@%p5 bra 	$L__BB0_5;
$L__BB0_8:
	setp.ge.s32 	%p6, %r20, %r11;
	ld.shared.f32 	%f15, [shared];
	cvt.rn.f32.s32 	%f16, %r11;
	div.rn.f32 	%f17, %f15, %f16;
	add.f32 	%f4, %f6, %f17;
	@%p6 bra 	$L__BB0_11;
	cvta.to.global.u64 	%rd5, %rd10;
	cvta.to.global.u64 	%rd6, %rd7;
	rsqrt.approx.f32 	%f5, %f4;
$L__BB0_10:
	cvt.s64.s32 	%rd21, %r20;
	mul.wide.s32 	%rd22, %r20, 4;
	add.s64 	%rd23, %rd2, %rd22;
	ld.global.f32 	%f18, [%rd23];
	mul.f32 	%f19, %f5, %f18;
	add.s64 	%rd24, %rd5, %rd22;
	ld.global.nc.f32 	%f20, [%rd24];
	mul.f32 	%f21, %f19, %f20;
	add.s64 	%rd25, %rd21, %rd1;
	shl.b64 	%rd26, %rd25, 2;
	add.s64 	%rd27, %rd6, %rd26;
	st.global.f32 	[%rd27], %f21;
	add.s32 	%r20, %r20, %r6;
	setp.lt.s32 	%p7, %r20, %r11;
	@%p7 bra 	$L__BB0_10;
$L__BB0_11:
	ret;

}
	// .globl	add_rmsnorm_f16
.visible .entry add_rmsnorm_f16(
	.param .u64 .ptr .align 1 add_rmsnorm_f16_param_0,
	.param .u64 .ptr .align 1 add_rmsnorm_f16_param_1,
	.param .u64 .ptr .align 1 add_rmsnorm_f16_param_2,
	.param .u64 .ptr .align 1 add_rmsnorm_f16_param_3,
	.param .u64 .ptr .align 1 add_rmsnorm_f16_param_4,
	.param .u32 add_rmsnorm_f16_param_5,
	.param .f32 add_rmsnorm_f16_param_6
)
{
	.reg .pred 	%p<8>;
	.reg .b16 	%rs<7>;
	.reg .b32 	%r<21>;
	.reg .b32 	%f<24>;
	.reg .b64 	%rd<28>;

	ld.param.u64 	%rd11, [add_rmsnorm_f16_param_0];
	ld.param.u64 	%rd7, [add_rmsnorm_f16_param_1];
	ld.param.u64 	%rd8, [add_rmsnorm_f16_param_2];
	ld.param.u64 	%rd9, [add_rmsnorm_f16_param_3];
	ld.param.u64 	%rd10, [add_rmsnorm_f16_param_4];
	ld.param.u32 	%r11, [add_rmsnorm_f16_param_5];
	ld.param.f32 	%f6, [add_rmsnorm_f16_param_6];
	cvta.to.global.u64 	%rd12, %rd11;
	mov.u32 	%r12, %ctaid.x;
	mov.u32 	%r20, %tid.x;
	mul.lo.s32 	%r13, %r11, %r12;
	cvt.s64.s32 	%rd1, %r13;
	mul.wide.s32 	%rd13, %r13, 2;
	add.s64 	%rd2, %rd12, %rd13;
	setp.ge.s32 	%p1, %r20, %r11;
	mov.f32 	%f23, 0f00000000;
	@%p1 bra 	$L__BB1_3;
	mov.u32 	%r2, %ntid.x;
	cvta.to.global.u64 	%rd3, %rd8;
	cvta.to.global.u64 	%rd4, %rd9;
	mov.f32 	%f23, 0f00000000;
	mov.u32 	%r18, %r20;
$L__BB1_2:
	cvt.s64.s32 	%rd14, %r18;
	add.s64 	%rd15, %rd14, %rd1;
	shl.b64 	%rd16, %rd15, 1;
	add.s64 	%rd17, %rd3, %rd16;
	ld.global.nc.u16 	%rs1, [%rd17];
	// begin inline asm
	{  cvt.f32.f16 %f9, %rs1;}

	// end inline asm
	add.s64 	%rd18, %rd4, %rd16;
	ld.global.nc.u16 	%rs2, [%rd18];
	// begin inline asm
	{  cvt.f32.f16 %f10, %rs2;}

	// end inline asm
	add.f32 	%f11, %f9, %f10;
	// begin inline asm
	{  cvt.rn.f16.f32 %rs3, %f11;}

	// end inline asm
	mul.wide.s32 	%rd19, %r18, 2;
	add.s64 	%rd20, %rd2, %rd19;
	st.global.u16 	[%rd20], %rs3;
	fma.rn.f32 	%f23, %f11, %f11, %f23;
	add.s32 	%r18, %r18, %r2;
	setp.lt.s32 	%p2, %r18, %r11;
	@%p2 bra 	$L__BB1_2;
$L__BB1_3:
	shl.b32 	%r14, %r20, 2;
	mov.u32 	%r15, shared;
	add.s32 	%r5, %r15, %r14;
	st.shared.f32 	[%r5], %f23;
	bar.sync 	0;
	mov.u32 	%r6, %ntid.x;
	setp.lt.u32 	%p3, %r6, 2;
	@%p3 bra 	$L__BB1_8;
	mov.u32 	%r19, %r6;
$L__BB1_5:
	shr.u32 	%r8, %r19, 1;
	setp.ge.u32 	%p4, %r20, %r8;
	@%p4 bra 	$L__BB1_7;
	shl.b32 	%r16, %r8, 2;
	add.s32 	%r17, %r5, %r16;
	ld.shared.f32 	%f12, [%r17];
	ld.shared.f32 	%f13, [%r5];
	add.f32 	%f14, %f12, %f13;
	st.shared.f32 	[%r5], %f14;
$L__BB1_7:
	bar.sync 	0;
	setp.gt.u32 	%p5, %r19, 3;
	mov.u32 	%r19, %r8;
	@%p5 bra 	$L__BB1_5;
$L__BB1_8:
	setp.ge.s32 	%p6, %r20, %r11;
	ld.shared.f32 	%f15, [shared];
	cvt.rn.f32.s32 	%f16, %r11;
	div.rn.f32 	%f17, %f15, %f16;
	add.f32 	%f4, %f6, %f17;
	@%p6 bra 	$L__BB1_11;
	cvta.to.global.u64 	%rd5, %rd10;
	cvta.to.global.u64 	%rd6, %rd7;
	rsqrt.approx.f32 	%f5, %f4;
$L__BB1_10:
	cvt.s64.s32 	%rd21, %r20;
	mul.wide.s32 	%rd22, %r20, 2;
	add.s64 	%rd23, %rd2, %rd22;
	ld.global.u16 	%rs4, [%rd23];
	// begin inline asm
	{  cvt.f32.f16 %f18, %rs4;}

	// end inline asm
	mul.f32 	%f21, %f5, %f18;
	add.s64 	%rd24, %rd5, %rd22;
	ld.global.nc.u16 	%rs5, [%rd24];
	// begin inline asm
	{  cvt.f32.f16 %f19, %rs5;}

	// end inline asm
	mul.f32 	%f20, %f21, %f19;
	// begin inline asm
	{  cvt.rn.f16.f32 %rs6, %f20;}

	// end inline asm
	add.s64 	%rd25, %rd21, %rd1;
	shl.b64 	%rd26, %rd25, 1;
	add.s64 	%rd27, %rd6, %rd26;
	st.global.u16 	[%rd27], %rs6;
	add.s32 	%r20, %r20, %r6;
	setp.lt.s32 	%p7, %r20, %r11;
	@%p7 bra 	$L__BB1_10;
$L__BB1_11:
	ret;

}
	// .globl	add_rmsnorm_bf16
.visible .entry add_rmsnorm_bf16(
	.param .u64 .ptr .align 1 add_rmsnorm_bf16_param_0,
	.param .u64 .ptr .align 1 add_rmsnorm_bf16_param_1,
	.param .u64 .ptr .align 1 add_rmsnorm_bf16_param_2,
	.param .u64 .ptr .align 1 add_rmsnorm_bf16_param_3,
	.param .u64 .ptr .align 1 add_rmsnorm_bf16_param_4,
	.param .u32 add_rmsnorm_bf16_param_5,
	.param .f32 add_rmsnorm_bf16_param_6
)
{
	.reg .pred 	%p<8>;
	.reg .b16 	%rs<7>;
	.reg .b32 	%r<21>;
	.reg .b32 	%f<24>;
	.reg .b64 	%rd<28>;

	ld.param.u64 	%rd11, [add_rmsnorm_bf16_param_0];
	ld.param.u64 	%rd7, [add_rmsnorm_bf16_param_1];
	ld.param.u64 	%rd8, [add_rmsnorm_bf16_param_2];
	ld.param.u64 	%rd9, [add_rmsnorm_bf16_param_3];
	ld.param.u64 	%rd10, [add_rmsnorm_bf16_param_4];
	ld.param.u32 	%r11, [add_rmsnorm_bf16_param_5];
	ld.param.f32 	%f6, [add_rmsnorm_bf16_param_6];
	cvta.to.global.u64 	%rd12, %rd11;
	mov.u32 	%r12, %ctaid.x;
	mov.u32 	%r20, %tid.x;
	mul.lo.s32 	%r13, %r11, %r12;
	cvt.s64.s32 	%rd1, %r13;
	mul.wide.s32 	%rd13, %r13, 2;
	add.s64 	%rd2, %rd12, %rd13;
	setp.ge.s32 	%p1, %r20, %r11;
	mov.f32 	%f23, 0f00000000;
	@%p1 bra 	$L__BB2_3;
	mov.u32 	%r2, %ntid.x;
	cvta.to.global.u64 	%rd3, %rd8;
	cvta.to.global.u64 	%rd4, %rd9;
	mov.f32 	%f23, 0f00000000;
	mov.u32 	%r18, %r20;
$L__BB2_2:
	cvt.s64.s32 	%rd14, %r18;
	add.s64 	%rd15, %rd14, %rd1;
	shl.b64 	%rd16, %rd15, 1;
	add.s64 	%rd17, %rd3, %rd16;
	ld.global.nc.u16 	%rs1, [%rd17];
	// begin inline asm
	{ cvt.f32.bf16 %f9, %rs1;}

	// end inline asm
	add.s64 	%rd18, %rd4, %rd16;
	ld.global.nc.u16 	%rs2, [%rd18];
	// begin inline asm
	{ cvt.f32.bf16 %f10, %rs2;}

	// end inline asm
	add.f32 	%f11, %f9, %f10;
	// begin inline asm
	{  cvt.rn.bf16.f32 %rs3, %f11;}

	// end inline asm
	mul.wide.s32 	%rd19, %r18, 2;
	add.s64 	%rd20, %rd2, %rd19;
	st.global.u16 	[%rd20], %rs3;
	fma.rn.f32 	%f23, %f11, %f11, %f23;
	add.s32 	%r18, %r18, %r2;
	setp.lt.s32 	%p2, %r18, %r11;
	@%p2 bra 	$L__BB2_2;
$L__BB2_3:
	shl.b32 	%r14, %r20, 2;
	mov.u32 	%r15, shared;
	add.s32 	%r5, %r15, %r14;
	st.shared.f32 	[%r5], %f23;
	bar.sync 	0;
	mov.u32 	%r6, %ntid.x;
	setp.lt.u32 	%p3, %r6, 2;
	@%p3 bra 	$L__BB2_8;
	mov.u32 	%r19, %r6;
$L__BB2_5:
	shr.u32 	%r8, %r19, 1;
	setp.ge.u32 	%p4, %r20, %r8;
	@%p4 bra 	$L__BB2_7;
	shl.b32 	%r16, %r8, 2;
	add.s32 	%r17, %r5, %r16;
	ld.shared.f32 	%f12, [%r17];
	ld.shared.f32 	%f13, [%r5];
	add.f32 	%f14, %f12, %f13;
	st.shared.f32 	[%r5], %f14;
$L__BB2_7:
	bar.sync 	0;
	setp.gt.u32 	%p5, %r19, 3;
	mov.u32 	%r19, %r8;
	@%p5 bra 	$L__BB2_5;
$L__BB2_8:
	setp.ge.s32 	%p6, %r20, %r11;
	ld.shared.f32 	%f15, [shared];
	cvt.rn.f32.s32 	%f16, %r11;
	div.rn.f32 	%f17, %f15, %f16;
	add.f32 	%f4, %f6, %f17;
	@%p6 bra 	$L__BB2_11;
	cvta.to.global.u64 	%rd5, %rd10;
	cvta.to.global.u64 	%rd6, %rd7;
	rsqrt.approx.f32 	%f5, %f4;
$L__BB2_10:
	cvt.s64.s32 	%rd21, %r20;
	mul.wide.s32 	%rd22, %r20, 2;
	add.s64 	%rd23, %rd2, %rd22;
	ld.global.u16 	%rs4, [%rd23];
	// begin inline asm
	{ cvt.f32.bf16 %f18, %rs4;}

	// end inline asm
	mul.f32 	%f21, %f5, %f18;
	add.s64 	%rd24, %rd5, %rd22;
	ld.global.nc.u16 	%rs5, [%rd24];
	// begin inline asm
	{ cvt.f32.bf16 %f19, %rs5;}

	// end inline asm
	mul.f32 	%f20, %f21, %f19;
	// begin inline asm
	{  cvt.rn.bf16.f32 %rs6, %f20;}

	// end inline asm
	add.s64 	%rd25, %rd21, %rd1;
	shl.b64 	%rd26, %rd25, 1;
	add.s64 	%rd27, %rd6, %rd26;
	st.global.u16 	[%rd27], %rs6;
	add.s32 	%r20, %r20, %r6;
	setp.lt.s32 	%p7, %r20, %r11;
	@%p7 bra 	$L__BB2_10;
$L__BB2_11:
	ret;

}


// ===== COMPILED SASS (sm_100) =====

	.target	sm_100

	.elftype	@"ET_EXEC"


//--------------------- .note.nv.tkinfo           --------------------------
	.section	.note.nv.tkinfo,"",@"SHT_NOTE"
	.sectionflags	@"SHF_NOTE_NV_TKINFO"
	.tkinfo
        /*0018*/ 	.word	0x00000002
        /*0030*/ 	.string	""
        /*0030*/ 	.string	"ptxas"
        /*0030*/ 	.string	"Cuda compilation tools, release 13.0, V13.0.88"
        /*0030*/ 	.string	"Build cuda_13.0.r13.0/compiler.36424714_0"
        /*0030*/ 	.string	"-arch sm_100 -m 64 "



//--------------------- .note.nv.cuinfo           --------------------------
	.section	.note.nv.cuinfo,"",@"SHT_NOTE"
	.sectionflags	@"SHF_NOTE_NV_CUINFO"
        /*0018*/ 	.short	0x0002
        /*001a*/ 	.short	0x0064
        /*001c*/ 	.short	0x0082
	.zero		2


//--------------------- .nv.info                  --------------------------
	.section	.nv.info,"",@"SHT_CUDA_INFO"
	.align	4


	//----- nvinfo : EIATTR_REGCOUNT
	.align		4
        /*0000*/ 	.byte	0x04, 0x2f
        /*0002*/ 	.short	(.L_1 - .L_0)
	.align		4
.L_0:
        /*0004*/ 	.word	index@(add_rmsnorm_f32)
        /*0008*/ 	.word	0x00000014


	//----- nvinfo : EIATTR_FRAME_SIZE
	.align		4
.L_1:
        /*000c*/ 	.byte	0x04, 0x11
        /*000e*/ 	.short	(.L_3 - .L_2)
	.align		4
.L_2:
        /*0010*/ 	.word	index@($__internal_2_$__cuda_sm3x_div_rn_noftz_f32_slowpath)
        /*0014*/ 	.word	0x00000000


	//----- nvinfo : EIATTR_FRAME_SIZE
	.align		4
.L_3:
        /*0018*/ 	.byte	0x04, 0x11
        /*001a*/ 	.short	(.L_5 - .L_4)
	.align		4
.L_4:
        /*001c*/ 	.word	index@(add_rmsnorm_f32)
        /*0020*/ 	.word	0x00000000


	//----- nvinfo : EIATTR_REGCOUNT
	.align		4
.L_5:
        /*0024*/ 	.byte	0x04, 0x2f
        /*0026*/ 	.short	(.L_7 - .L_6)
	.align		4
.L_6:
        /*0028*/ 	.word	index@(add_rmsnorm_f16)
        /*002c*/ 	.word	0x00000014


	//----- nvinfo : EIATTR_FRAME_SIZE
	.align		4
.L_7:
        /*0030*/ 	.byte	0x04, 0x11
        /*0032*/ 	.short	(.L_9 - .L_8)
	.align		4
.L_8:
        /*0034*/ 	.word	index@($__internal_1_$__cuda_sm3x_div_rn_noftz_f32_slowpath)
        /*0038*/ 	.word	0x00000000


	//----- nvinfo : EIATTR_FRAME_SIZE
	.align		4
.L_9:
        /*003c*/ 	.byte	0x04, 0x11
        /*003e*/ 	.short	(.L_11 - .L_10)
	.align		4
.L_10:
        /*0040*/ 	.word	index@(add_rmsnorm_f16)
        /*0044*/ 	.word	0x00000000


	//----- nvinfo : EIATTR_REGCOUNT
	.align		4
.L_11:
        /*0048*/ 	.byte	0x04, 0x2f
        /*004a*/ 	.short	(.L_13 - .L_12)
	.align		4
.L_12:
        /*004c*/ 	.word	index@(add_rmsnorm_bf16)
        /*0050*/ 	.word	0x00000014


	//----- nvinfo : EIATTR_FRAME_SIZE
	.align		4
.L_13:
        /*0054*/ 	.byte	0x04, 0x11
        /*0056*/ 	.short	(.L_15 - .L_14)
	.align		4
.L_14:
        /*0058*/ 	.word	index@($__internal_0_$__cuda_sm3x_div_rn_noftz_f32_slowpath)
        /*005c*/ 	.word	0x00000000


	//----- nvinfo : EIATTR_FRAME_SIZE
	.align		4
.L_15:
        /*0060*/ 	.byte	0x04, 0x11
        /*0062*/ 	.short	(.L_17 - .L_16)
	.align		4
.L_16:
        /*0064*/ 	.word	index@(add_rmsnorm_bf16)
        /*0068*/ 	.word	0x00000000


	//----- nvinfo : EIATTR_MIN_STACK_SIZE
	.align		4
.L_17:
        /*006c*/ 	.byte	0x04, 0x12
        /*006e*/ 	.short	(.L_19 - .L_18)
	.align		4
.L_18:
        /*0070*/ 	.word	index@(add_rmsnorm_bf16)
        /*0074*/ 	.word	0x00000000


	//----- nvinfo : EIATTR_MIN_STACK_SIZE
	.align		4
.L_19:
        /*0078*/ 	.byte	0x04, 0x12
        /*007a*/ 	.short	(.L_21 - .L_20)
	.align		4
.L_20:
        /*007c*/ 	.word	index@(add_rmsnorm_f16)
        /*0080*/ 	.word	0x00000000


	//----- nvinfo : EIATTR_MIN_STACK_SIZE
	.align		4
.L_21:
        /*0084*/ 	.byte	0x04, 0x12
        /*0086*/ 	.short	(.L_23 - .L_22)
	.align		4
.L_22:
        /*0088*/ 	.word	index@(add_rmsnorm_f32)
        /*008c*/ 	.word	0x00000000
.L_23:


//--------------------- .nv.compat                --------------------------
	.section	.nv.compat,"",@"SHT_CUDA_COMPAT_INFO"
	.align	4
        /*0000*/ 	.byte	0x02, 0x09, 0x00, 0x00, 0x02, 0x02, 0x01, 0x00, 0x02, 0x05, 0x05, 0x00, 0x03, 0x07, 0x01, 0x01
        /*0010*/ 	.byte	0x02, 0x03, 0x00, 0x00, 0x02, 0x06, 0x01, 0x00, 0x04, 0x0b, 0x08, 0x00, 0x01, 0x00, 0x00, 0x00
        /*0020*/ 	.byte	0x00, 0x00, 0x00, 0x00


//--------------------- .nv.info.add_rmsnorm_bf16 --------------------------
	.section	.nv.info.add_rmsnorm_bf16,"",@"SHT_CUDA_INFO"
	.sectionflags	@""
	.align	4


	//----- nvinfo : EIATTR_CUDA_API_VERSION
	.align		4
        /*0000*/ 	.byte	0x04, 0x37
        /*0002*/ 	.short	(.L_25 - .L_24)
.L_24:
        /*0004*/ 	.word	0x00000082


	//----- nvinfo : EIATTR_KPARAM_INFO
	.align		4
.L_25:
        /*0008*/ 	.byte	0x04, 0x17
        /*000a*/ 	.short	(.L_27 - .L_26)
.L_26:
        /*000c*/ 	.word	0x00000000
        /*0010*/ 	.short	0x0006
        /*0012*/ 	.short	0x002c
        /*0014*/ 	.byte	0x00, 0xf0, 0x11, 0x00


	//----- nvinfo : EIATTR_KPARAM_INFO
	.align		4
.L_27:
        /*0018*/ 	.byte	0x04, 0x17
        /*001a*/ 	.short	(.L_29 - .L_28)
.L_28:
        /*001c*/ 	.word	0x00000000
        /*0020*/ 	.short	0x0005
        /*0022*/ 	.short	0x0028
        /*0024*/ 	.byte	0x00, 0xf0, 0x11, 0x00


	//----- nvinfo : EIATTR_KPARAM_INFO
	.align		4
.L_29:
        /*0028*/ 	.byte	0x04, 0x17
        /*002a*/ 	.short	(.L_31 - .L_30)
.L_30:
        /*002c*/ 	.word	0x00000000
        /*0030*/ 	.short	0x0004
        /*0032*/ 	.short	0x0020
        /*0034*/ 	.byte	0x00, 0xf5, 0x21, 0x00


	//----- nvinfo : EIATTR_KPARAM_INFO
	.align		4
.L_31:
        /*0038*/ 	.byte	0x04, 0x17
        /*003a*/ 	.short	(.L_33 - .L_32)
.L_32:
        /*003c*/ 	.word	0x00000000
        /*0040*/ 	.short	0x0003
        /*0042*/ 	.short	0x0018
        /*0044*/ 	.byte	0x00, 0xf5, 0x21, 0x00


	//----- nvinfo : EIATTR_KPARAM_INFO
	.align		4
.L_33:
        /*0048*/ 	.byte	0x04, 0x17
        /*004a*/ 	.short	(.L_35 - .L_34)
.L_34:
        /*004c*/ 	.word	0x00000000
        /*0050*/ 	.short	0x0002
        /*0052*/ 	.short	0x0010
        /*0054*/ 	.byte	0x00, 0xf5, 0x21, 0x00


	//----- nvinfo : EIATTR_KPARAM_INFO
	.align		4
.L_35:
        /*0058*/ 	.byte	0x04, 0x17
        /*005a*/ 	.short	(.L_37 - .L_36)
.L_36:
        /*005c*/ 	.word	0x00000000
        /*0060*/ 	.short	0x0001
        /*0062*/ 	.short	0x0008
        /*0064*/ 	.byte	0x00, 0xf5, 0x21, 0x00


	//----- nvinfo : EIATTR_KPARAM_INFO
	.align		4
.L_37:
        /*0068*/ 	.byte	0x04, 0x17
        /*006a*/ 	.short	(.L_39 - .L_38)
.L_38:
        /*006c*/ 	.word	0x00000000
        /*0070*/ 	.short	0x0000
        /*0072*/ 	.short	0x0000
        /*0074*/ 	.byte	0x00, 0xf5, 0x21, 0x00


	//----- nvinfo : EIATTR_SPARSE_MMA_MASK
	.align		4
.L_39:
        /*0078*/ 	.byte	0x03, 0x50
        /*007a*/ 	.short	0x0000


	//----- nvinfo : EIATTR_MAXREG_COUNT
	.align		4
        /*007c*/ 	.byte	0x03, 0x1b
        /*007e*/ 	.short	0x00ff


	//----- nvinfo : EIATTR_NUM_BARRIERS
	.align		4
        /*0080*/ 	.byte	0x02, 0x4c
        /*0082*/ 	.byte	0x01
	.zero		1


	//----- nvinfo : EIATTR_MERCURY_ISA_VERSION
	.align		4
        /*0084*/ 	.byte	0x03, 0x5f
        /*0086*/ 	.short	0x0101


	//----- nvinfo : EIATTR_VRC_CTA_INIT_COUNT
	.align		4
        /*0088*/ 	.byte	0x02, 0x4a
	.zero		1
	.zero		1


	//----- nvinfo : EIATTR_EXIT_INSTR_OFFSETS
	.align		4
        /*008c*/ 	.byte	0x04, 0x1c
        /*008e*/ 	.short	(.L_41 - .L_40)


	//   ....[0]....
.L_40:
        /*0090*/ 	.word	0x000004f0


	//   ....[1]....
        /*0094*/ 	.word	0x00000680


	//----- nvinfo : EIATTR_CRS_STACK_SIZE
	.align		4
.L_41:
        /*0098*/ 	.byte	0x04, 0x1e
        /*009a*/ 	.short	(.L_43 - .L_42)
.L_42:
        /*009c*/ 	.word	0x00000000


	//----- nvinfo : EIATTR_CBANK_PARAM_SIZE
	.align		4
.L_43:
        /*00a0*/ 	.byte	0x03, 0x19
        /*00a2*/ 	.short	0x0030


	//----- nvinfo : EIATTR_PARAM_CBANK
	.align		4
        /*00a4*/ 	.byte	0x04, 0x0a
        /*00a6*/ 	.short	(.L_45 - .L_44)
	.align		4
.L_44:
        /*00a8*/ 	.word	index@(.nv.constant0.add_rmsnorm_bf16)
        /*00ac*/ 	.short	0x0380
        /*00ae*/ 	.short	0x0030


	//----- nvinfo : EIATTR_SW_WAR
	.align		4
.L_45:
        /*00b0*/ 	.byte	0x04, 0x36
        /*00b2*/ 	.short	(.L_47 - .L_46)
.L_46:
        /*00b4*/ 	.word	0x00000008
.L_47:


//--------------------- .nv.info.add_rmsnorm_f16  --------------------------
	.section	.nv.info.add_rmsnorm_f16,"",@"SHT_CUDA_INFO"
	.sectionflags	@""
	.align	4


	//----- nvinfo : EIATTR_CUDA_API_VERSION
	.align		4
        /*0000*/ 	.byte	0x04, 0x37
        /*0002*/ 	.short	(.L_49 - .L_48)
.L_48:
        /*0004*/ 	.word	0x00000082


	//----- nvinfo : EIATTR_KPARAM_INFO
	.align		4
.L_49:
        /*0008*/ 	.byte	0x04, 0x17
        /*000a*/ 	.short	(.L_51 - .L_50)
.L_50:
        /*000c*/ 	.word	0x00000000
        /*0010*/ 	.short	0x0006
        /*0012*/ 	.short	0x002c
        /*0014*/ 	.byte	0x00, 0xf0, 0x11, 0x00


	//----- nvinfo : EIATTR_KPARAM_INFO
	.align		4
.L_51:
        /*0018*/ 	.byte	0x04, 0x17
        /*001a*/ 	.short	(.L_53 - .L_52)
.L_52:
        /*001c*/ 	.word	0x00000000
        /*0020*/ 	.short	0x0005
        /*0022*/ 	.short	0x0028
        /*0024*/ 	.byte	0x00, 0xf0, 0x11, 0x00


	//----- nvinfo : EIATTR_KPARAM_INFO
	.align		4
.L_53:
        /*0028*/ 	.byte	0x04, 0x17
        /*002a*/ 	.short	(.L_55 - .L_54)
.L_54:
        /*002c*/ 	.word	0x00000000
        /*0030*/ 	.short	0x0004
        /*0032*/ 	.short	0x0020
        /*0034*/ 	.byte	0x00, 0xf5, 0x21, 0x00


	//----- nvinfo : EIATTR_KPARAM_INFO
	.align		4
.L_55:
        /*0038*/ 	.byte	0x04, 0x17
        /*003a*/ 	.short	(.L_57 - .L_56)
.L_56:
        /*003c*/ 	.word	0x00000000
        /*0040*/ 	.short	0x0003
        /*0042*/ 	.short	0x0018
        /*0044*/ 	.byte	0x00, 0xf5, 0x21, 0x00


	//----- nvinfo : EIATTR_KPARAM_INFO
	.align		4
.L_57:
        /*0048*/ 	.byte	0x04, 0x17
        /*004a*/ 	.short	(.L_59 - .L_58)
.L_58:
        /*004c*/ 	.word	0x00000000
        /*0050*/ 	.short	0x0002
        /*0052*/ 	.short	0x0010
        /*0054*/ 	.byte	0x00, 0xf5, 0x21, 0x00


	//----- nvinfo : EIATTR_KPARAM_INFO
	.align		4
.L_59:
        /*0058*/ 	.byte	0x04, 0x17
        /*005a*/ 	.short	(.L_61 - .L_60)
.L_60:
        /*005c*/ 	.word	0x00000000
        /*0060*/ 	.short	0x0001
        /*0062*/ 	.short	0x0008
        /*0064*/ 	.byte	0x00, 0xf5, 0x21, 0x00


	//----- nvinfo : EIATTR_KPARAM_INFO
	.align		4
.L_61:
        /*0068*/ 	.byte	0x04, 0x17
        /*006a*/ 	.short	(.L_63 - .L_62)
.L_62:
        /*006c*/ 	.word	0x00000000
        /*0070*/ 	.short	0x0000
        /*0072*/ 	.short	0x0000
        /*0074*/ 	.byte	0x00, 0xf5, 0x21, 0x00


	//----- nvinfo : EIATTR_SPARSE_MMA_MASK
	.align		4
.L_63:
        /*0078*/ 	.byte	0x03, 0x50
        /*007a*/ 	.short	0x0000


	//----- nvinfo : EIATTR_MAXREG_COUNT
	.align		4
        /*007c*/ 	.byte	0x03, 0x1b
        /*007e*/ 	.short	0x00ff


	//----- nvinfo : EIATTR_NUM_BARRIERS
	.align		4
        /*0080*/ 	.byte	0x02, 0x4c
        /*0082*/ 	.byte	0x01
	.zero		1


	//----- nvinfo : EIATTR_MERCURY_ISA_VERSION
	.align		4
        /*0084*/ 	.byte	0x03, 0x5f
        /*0086*/ 	.short	0x0101


	//----- nvinfo : EIATTR_VRC_CTA_INIT_COUNT
	.align		4
        /*0088*/ 	.byte	0x02, 0x4a
	.zero		1
	.zero		1


	//----- nvinfo : EIATTR_EXIT_INSTR_OFFSETS
	.align		4
        /*008c*/ 	.byte	0x04, 0x1c
        /*008e*/ 	.short	(.L_65 - .L_64)


	//   ....[0]....
.L_64:
        /*0090*/ 	.word	0x000004f0


	//   ....[1]....
        /*0094*/ 	.word	0x00000680


	//----- nvinfo : EIATTR_CRS_STACK_SIZE
	.align		4
.L_65:
        /*0098*/ 	.byte	0x04, 0x1e
        /*009a*/ 	.short	(.L_67 - .L_66)
.L_66:
        /*009c*/ 	.word	0x00000000


	//----- nvinfo : EIATTR_CBANK_PARAM_SIZE
	.align		4
.L_67:
        /*00a0*/ 	.byte	0x03, 0x19
        /*00a2*/ 	.short	0x0030


	//----- nvinfo : EIATTR_PARAM_CBANK
	.align		4
        /*00a4*/ 	.byte	0x04, 0x0a
        /*00a6*/ 	.short	(.L_69 - .L_68)
	.align		4
.L_68:
        /*00a8*/ 	.word	index@(.nv.constant0.add_rmsnorm_f16)
        /*00ac*/ 	.short	0x0380
        /*00ae*/ 	.short	0x0030


	//----- nvinfo : EIATTR_SW_WAR
	.align		4
.L_69:
        /*00b0*/ 	.byte	0x04, 0x36
        /*00b2*/ 	.short	(.L_71 - .L_70)
.L_70:
        /*00b4*/ 	.word	0x00000008
.L_71:


//--------------------- .nv.info.add_rmsnorm_f32  --------------------------
	.section	.nv.info.add_rmsnorm_f32,"",@"SHT_CUDA_INFO"
	.sectionflags	@""
	.align	4


	//----- nvinfo : EIATTR_CUDA_API_VERSION
	.align		4
        /*0000*/ 	.byte	0x04, 0x37
        /*0002*/ 	.short	(.L_73 - .L_72)
.L_72:
        /*0004*/ 	.word	0x00000082


	//----- nvinfo : EIATTR_KPARAM_INFO
	.align		4
.L_73:
        /*0008*/ 	.byte	0x04, 0x17
        /*000a*/ 	.short	(.L_75 - .L_74)
.L_74:
        /*000c*/ 	.word	0x00000000
        /*0010*/ 	.short	0x0006
        /*0012*/ 	.short	0x002c
        /*0014*/ 	.byte	0x00, 0xf0, 0x11, 0x00


	//----- nvinfo : EIATTR_KPARAM_INFO
	.align		4
.L_75:
        /*0018*/ 	.byte	0x04, 0x17
        /*001a*/ 	.short	(.L_77 - .L_76)
.L_76:
        /*001c*/ 	.word	0x00000000
        /*0020*/ 	.short	0x0005
        /*0022*/ 	.short	0x0028
        /*0024*/ 	.byte	0x00, 0xf0, 0x11, 0x00


	//----- nvinfo : EIATTR_KPARAM_INFO
	.align		4
.L_77:
        /*0028*/ 	.byte	0x04, 0x17
        /*002a*/ 	.short	(.L_79 - .L_78)
.L_78:
        /*002c*/ 	.word	0x00000000
        /*0030*/ 	.short	0x0004
        /*0032*/ 	.short	0x0020
        /*0034*/ 	.byte	0x00, 0xf5, 0x21, 0x00


	//----- nvinfo : EIATTR_KPARAM_INFO
	.align		4
.L_79:
        /*0038*/ 	.byte	0x04, 0x17
        /*003a*/ 	.short	(.L_81 - .L_80)
.L_80:
        /*003c*/ 	.word	0x00000000
        /*0040*/ 	.short	0x0003
        /*0042*/ 	.short	0x0018
        /*0044*/ 	.byte	0x00, 0xf5, 0x21, 0x00


	//----- nvinfo : EIATTR_KPARAM_INFO
	.align		4
.L_81:
        /*0048*/ 	.byte	0x04, 0x17
        /*004a*/ 	.short	(.L_83 - .L_82)
.L_82:
        /*004c*/ 	.word	0x00000000
        /*0050*/ 	.short	0x0002
        /*0052*/ 	.short	0x0010
        /*0054*/ 	.byte	0x00, 0xf5, 0x21, 0x00


	//----- nvinfo : EIATTR_KPARAM_INFO
	.align		4
.L_83:
        /*0058*/ 	.byte	0x04, 0x17
        /*005a*/ 	.short	(.L_85 - .L_84)
.L_84:
        /*005c*/ 	.word	0x00000000
        /*0060*/ 	.short	0x0001
        /*0062*/ 	.short	0x0008
        /*0064*/ 	.byte	0x00, 0xf5, 0x21, 0x00


	//----- nvinfo : EIATTR_KPARAM_INFO
	.align		4
.L_85:
        /*0068*/ 	.byte	0x04, 0x17
        /*006a*/ 	.short	(.L_87 - .L_86)
.L_86:
        /*006c*/ 	.word	0x00000000
        /*0070*/ 	.short	0x0000
        /*0072*/ 	.short	0x0000
        /*0074*/ 	.byte	0x00, 0xf5, 0x21, 0x00


	//----- nvinfo : EIATTR_SPARSE_MMA_MASK
	.align		4
.L_87:
        /*0078*/ 	.byte	0x03, 0x50
        /*007a*/ 	.short	0x0000


	//----- nvinfo : EIATTR_MAXREG_COUNT
	.align		4
        /*007c*/ 	.byte	0x03, 0x1b
        /*007e*/ 	.short	0x00ff


	//----- nvinfo : EIATTR_NUM_BARRIERS
	.align		4
        /*0080*/ 	.byte	0x02, 0x4c
        /*0082*/ 	.byte	0x01
	.zero		1


	//----- nvinfo : EIATTR_MERCURY_ISA_VERSION
	.align		4
        /*0084*/ 	.byte	0x03, 0x5f
        /*0086*/ 	.short	0x0101


	//----- nvinfo : EIATTR_VRC_CTA_INIT_COUNT
	.align		4
        /*0088*/ 	.byte	0x02, 0x4a
	.zero		1
	.zero		1


	//----- nvinfo : EIATTR_EXIT_INSTR_OFFSETS
	.align		4
        /*008c*/ 	.byte	0x04, 0x1c
        /*008e*/ 	.short	(.L_89 - .L_88)


	//   ....[0]....
.L_88:
        /*0090*/ 	.word	0x000004c0


	//   ....[1]....
        /*0094*/ 	.word	0x00000620


	//----- nvinfo : EIATTR_CRS_STACK_SIZE
	.align		4
.L_89:
        /*0098*/ 	.byte	0x04, 0x1e
        /*009a*/ 	.short	(.L_91 - .L_90)
.L_90:
        /*009c*/ 	.word	0x00000000


	//----- nvinfo : EIATTR_CBANK_PARAM_SIZE
	.align		4
.L_91:
        /*00a0*/ 	.byte	0x03, 0x19
        /*00a2*/ 	.short	0x0030


	//----- nvinfo : EIATTR_PARAM_CBANK
	.align		4
        /*00a4*/ 	.byte	0x04, 0x0a
        /*00a6*/ 	.short	(.L_93 - .L_92)
	.align		4
.L_92:
        /*00a8*/ 	.word	index@(.nv.constant0.add_rmsnorm_f32)
        /*00ac*/ 	.short	0x0380
        /*00ae*/ 	.short	0x0030


	//----- nvinfo : EIATTR_SW_WAR
	.align		4
.L_93:
        /*00b0*/ 	.byte	0x04, 0x36
        /*00b2*/ 	.short	(.L_95 - .L_94)
.L_94:
        /*00b4*/ 	.word	0x00000008
.L_95:


//--------------------- .nv.callgraph             --------------------------
	.section	.nv.callgraph,"",@"SHT_CUDA_CALLGRAPH"
	.align	4
	.sectionentsize	8
	.align		4
        /*0000*/ 	.word	0x00000000
	.align		4
        /*0004*/ 	.word	0xffffffff
	.align		4
        /*0008*/ 	.word	0x00000000
	.align		4
        /*000c*/ 	.word	0xfffffffe
	.align		4
        /*0010*/ 	.word	0x00000000
	.align		4
        /*0014*/ 	.word	0xfffffffd
	.align		4
        /*0018*/ 	.word	0x00000000
	.align		4
        /*001c*/ 	.word	0xfffffffc


//--------------------- .text.add_rmsnorm_bf16    --------------------------
	.section	.text.add_rmsnorm_bf16,"ax",@progbits
	.align	128
        .global         add_rmsnorm_bf16
        .type           add_rmsnorm_bf16,@function
        .size           add_rmsnorm_bf16,(.L_x_48 - add_rmsnorm_bf16)
        .other          add_rmsnorm_bf16,@"STO_CUDA_ENTRY STV_DEFAULT"
add_rmsnorm_bf16:
.text.add_rmsnorm_bf16:
[----:B------:R-:W-:Y:S01]  /*0000*/  LDC R1, c[0x0][0x37c] ;  /* 0x0000df00ff017b82 */ /* 0x000fe20000000800 */
[----:B------:R-:W0:Y:S07]  /*0010*/  S2R R7, SR_TID.X ;  /* 0x0000000000077919 */ /* 0x000e2e0000002100 */
[----:B------:R-:W0:Y:S01]  /*0020*/  LDC R16, c[0x0][0x3a8] ;  /* 0x0000ea00ff107b82 */ /* 0x000e220000000800 */
[----:B------:R-:W1:Y:S01]  /*0030*/  LDCU.64 UR6, c[0x0][0x358] ;  /* 0x00006b00ff0677ac */ /* 0x000e620008000a00 */
[----:B------:R-:W-:Y:S01]  /*0040*/  BSSY.RECONVERGENT B0, `(.L_x_0) ;  /* 0x0000021000007945 */ /* 0x000fe20003800200 */
[----:B------:R-:W-:Y:S01]  /*0050*/  IMAD.MOV.U32 R0, RZ, RZ, RZ ;  /* 0x000000ffff007224 */ /* 0x000fe200078e00ff */
[----:B------:R-:W2:Y:S04]  /*0060*/  LDCU.128 UR8, c[0x0][0x390] ;  /* 0x00007200ff0877ac */ /* 0x000ea80008000c00 */
[----:B------:R-:W3:Y:S08]  /*0070*/  S2UR UR4, SR_CTAID.X ;  /* 0x00000000000479c3 */ /* 0x000ef00000002500 */
[----:B------:R-:W4:Y:S01]  /*0080*/  LDC.64 R4, c[0x0][0x380] ;  /* 0x0000e000ff047b82 */ /* 0x000f220000000a00 */
[----:B0-----:R-:W-:Y:S01]  /*0090*/  ISETP.GE.AND P0, PT, R7, R16, PT ;  /* 0x000000100700720c */ /* 0x001fe20003f06270 */
[----:B---3--:R-:W-:-:S05]  /*00a0*/  IMAD R2, R16, UR4, RZ ;  /* 0x0000000410027c24 */ /* 0x008fca000f8e02ff */
[----:B------:R-:W-:Y:S01]  /*00b0*/  SHF.R.S32.HI R6, RZ, 0x1f, R2 ;  /* 0x0000001fff067819 */ /* 0x000fe20000011402 */
[----:B----4-:R-:W-:-:S06]  /*00c0*/  IMAD.WIDE R4, R2, 0x2, R4 ;  /* 0x0000000202047825 */ /* 0x010fcc00078e0204 */
[----:B-12---:R-:W-:Y:S05]  /*00d0*/  @P0 BRA `(.L_x_1) ;  /* 0x00000000005c0947 */ /* 0x006fea0003800000 */
[----:B------:R-:W0:Y:S01]  /*00e0*/  LDC R14, c[0x0][0x360] ;  /* 0x0000d800ff0e7b82 */ /* 0x000e220000000800 */
[----:B------:R-:W-:Y:S02]  /*00f0*/  IMAD.MOV.U32 R0, RZ, RZ, RZ ;  /* 0x000000ffff007224 */ /* 0x000fe400078e00ff */
[----:B------:R-:W-:-:S07]  /*0100*/  IMAD.MOV.U32 R3, RZ, RZ, R7 ;  /* 0x000000ffff037224 */ /* 0x000fce00078e0007 */
.L_x_2:
[----:B------:R-:W-:-:S04]  /*0110*/  IADD3 R8, P0, PT, R2, R3, RZ ;  /* 0x0000000302087210 */ /* 0x000fc80007f1e0ff */
[----:B------:R-:W-:Y:S01]  /*0120*/  LEA.HI.X.SX32 R9, R3, R6, 0x1, P0 ;  /* 0x0000000603097211 */ /* 0x000fe200000f0eff */
[----:B------:R-:W-:-:S03]  /*0130*/  IMAD.SHL.U32 R12, R8, 0x2, RZ ;  /* 0x00000002080c7824 */ /* 0x000fc600078e00ff */
[----:B------:R-:W-:Y:S02]  /*0140*/  SHF.L.U64.HI R8, R8, 0x1, R9 ;  /* 0x0000000108087819 */ /* 0x000fe40000010209 */
[C---:B------:R-:W-:Y:S02]  /*0150*/  IADD3 R10, P0, PT, R12.reuse, UR8, RZ ;  /* 0x000000080c0a7c10 */ /* 0x040fe4000ff1e0ff */
[----:B------:R-:W-:Y:S02]  /*0160*/  IADD3 R12, P1, PT, R12, UR10, RZ ;  /* 0x0000000a0c0c7c10 */ /* 0x000fe4000ff3e0ff */
[C---:B------:R-:W-:Y:S02]  /*0170*/  IADD3.X R11, PT, PT, R8.reuse, UR9, RZ, P0, !PT ;  /* 0x00000009080b7c10 */ /* 0x040fe400087fe4ff */
[----:B------:R-:W-:-:S03]  /*0180*/  IADD3.X R13, PT, PT, R8, UR11, RZ, P1, !PT ;  /* 0x0000000b080d7c10 */ /* 0x000fc60008ffe4ff */
[----:B------:R-:W2:Y:S04]  /*0190*/  LDG.E.U16.CONSTANT R10, desc[UR6][R10.64] ;  /* 0x000000060a0a7981 */ /* 0x000ea8000c1e9500 */
[----:B------:R-:W3:Y:S01]  /*01a0*/  LDG.E.U16.CONSTANT R12, desc[UR6][R12.64] ;  /* 0x000000060c0c7981 */ /* 0x000ee2000c1e9500 */
[----:B--2---:R-:W-:Y:S02]  /*01b0*/  IMAD.U32 R8, R10, 0x10000, RZ ;  /* 0x000100000a087824 */ /* 0x004fe400078e00ff */
[----:B---3--:R-:W-:-:S04]  /*01c0*/  IMAD.U32 R9, R12, 0x10000, RZ ;  /* 0x000100000c097824 */ /* 0x008fc800078e00ff */
[----:B------:R-:W-:Y:S01]  /*01d0*/  FADD R15, R8, R9 ;  /* 0x00000009080f7221 */ /* 0x000fe20000000000 */
[----:B------:R-:W-:-:S04]  /*01e0*/  IMAD.WIDE R8, R3, 0x2, R4 ;  /* 0x0000000203087825 */ /* 0x000fc800078e0204 */
[-C--:B------:R-:W-:Y:S01]  /*01f0*/  FFMA R0, R15, R15.reuse, R0 ;  /* 0x0000000f0f007223 */ /* 0x080fe20000000000 */
[----:B------:R-:W-:Y:S01]  /*0200*/  F2FP.BF16.F32.PACK_AB R11, RZ, R15 ;  /* 0x0000000fff0b723e */ /* 0x000fe200000010ff */
[----:B0-----:R-:W-:-:S04]  /*0210*/  IMAD.IADD R3, R14, 0x1, R3 ;  /* 0x000000010e037824 */ /* 0x001fc800078e0203 */
[----:B------:R1:W-:Y:S01]  /*0220*/  STG.E.U16 desc[UR6][R8.64], R11 ;  /* 0x0000000b08007986 */ /* 0x0003e2000c101506 */
[----:B------:R-:W-:-:S13]  /*0230*/  ISETP.GE.AND P0, PT, R3, R16, PT ;  /* 0x000000100300720c */ /* 0x000fda0003f06270 */
[----:B-1----:R-:W-:Y:S05]  /*0240*/  @!P0 BRA `(.L_x_2) ;  /* 0xfffffffc00b08947 */ /* 0x002fea000383ffff */
.L_x_1:
[----:B------:R-:W-:Y:S05]  /*0250*/  BSYNC.RECONVERGENT B0 ;  /* 0x0000000000007941 */ /* 0x000fea0003800200 */
.L_x_0:
[----:B------:R-:W0:Y:S01]  /*0260*/  S2UR UR5, SR_CgaCtaId ;  /* 0x00000000000579c3 */ /* 0x000e220000008800 */
[----:B------:R-:W-:Y:S01]  /*0270*/  UMOV UR4, 0x400 ;  /* 0x0000040000047882 */ /* 0x000fe20000000000 */
[----:B------:R-:W1:Y:S02]  /*0280*/  LDCU UR8, c[0x0][0x360] ;  /* 0x00006c00ff0877ac */ /* 0x000e640008000800 */
[----:B-1----:R-:W-:Y:S02]  /*0290*/  UISETP.GE.U32.AND UP0, UPT, UR8, 0x2, UPT ;  /* 0x000000020800788c */ /* 0x002fe4000bf06070 */
[----:B0-----:R-:W-:-:S06]  /*02a0*/  ULEA UR4, UR5, UR4, 0x18 ;  /* 0x0000000405047291 */ /* 0x001fcc000f8ec0ff */
[----:B------:R-:W-:-:S05]  /*02b0*/  LEA R9, R7, UR4, 0x2 ;  /* 0x0000000407097c11 */ /* 0x000fca000f8e10ff */
[----:B------:R0:W-:Y:S01]  /*02c0*/  STS [R9], R0 ;  /* 0x0000000009007388 */ /* 0x0001e20000000800 */
[----:B------:R-:W-:Y:S06]  /*02d0*/  BAR.SYNC.DEFER_BLOCKING 0x0 ;  /* 0x0000000000007b1d */ /* 0x000fec0000010000 */
[----:B------:R-:W-:Y:S05]  /*02e0*/  BRA.U !UP0, `(.L_x_3) ;  /* 0x0000000108307547 */ /* 0x000fea000b800000 */
[----:B0-----:R-:W-:-:S07]  /*02f0*/  IMAD.U32 R0, RZ, RZ, UR8 ;  /* 0x00000008ff007e24 */ /* 0x001fce000f8e00ff */
.L_x_4:
[----:B------:R-:W-:-:S04]  /*0300*/  SHF.R.U32.HI R10, RZ, 0x1, R0 ;  /* 0x00000001ff0a7819 */ /* 0x000fc80000011600 */
[----:B------:R-:W-:-:S13]  /*0310*/  ISETP.GE.U32.AND P0, PT, R7, R10, PT ;  /* 0x0000000a0700720c */ /* 0x000fda0003f06070 */
[----:B------:R-:W-:Y:S01]  /*0320*/  @!P0 IMAD R3, R10, 0x4, R9 ;  /* 0x000000040a038824 */ /* 0x000fe200078e0209 */
[----:B------:R-:W-:Y:S05]  /*0330*/  @!P0 LDS R8, [R9] ;  /* 0x0000000009088984 */ /* 0x000fea0000000800 */
[----:B------:R-:W0:Y:S02]  /*0340*/  @!P0 LDS R3, [R3] ;  /* 0x0000000003038984 */ /* 0x000e240000000800 */
[----:B0-----:R-:W-:-:S05]  /*0350*/  @!P0 FADD R8, R3, R8 ;  /* 0x0000000803088221 */ /* 0x001fca0000000000 */
[----:B------:R1:W-:Y:S01]  /*0360*/  @!P0 STS [R9], R8 ;  /* 0x0000000809008388 */ /* 0x0003e20000000800 */
[----:B------:R-:W-:Y:S01]  /*0370*/  BAR.SYNC.DEFER_BLOCKING 0x0 ;  /* 0x0000000000007b1d */ /* 0x000fe20000010000 */
[----:B------:R-:W-:Y:S01]  /*0380*/  ISETP.GT.U32.AND P0, PT, R0, 0x3, PT ;  /* 0x000000030000780c */ /* 0x000fe20003f04070 */
[----:B------:R-:W-:-:S12]  /*0390*/  IMAD.MOV.U32 R0, RZ, RZ, R10 ;  /* 0x000000ffff007224 */ /* 0x000fd800078e000a */
[----:B-1----:R-:W-:Y:S05]  /*03a0*/  @P0 BRA `(.L_x_4) ;  /* 0xfffffffc00d40947 */ /* 0x002fea000383ffff */
.L_x_3:
[----:B------:R-:W1:Y:S01]  /*03b0*/  S2UR UR5, SR_CgaCtaId ;  /* 0x00000000000579c3 */ /* 0x000e620000008800 */
[----:B------:R-:W-:Y:S02]  /*03c0*/  UMOV UR4, 0x400 ;  /* 0x0000040000047882 */ /* 0x000fe40000000000 */
[----:B-1----:R-:W-:Y:S01]  /*03d0*/  ULEA UR4, UR5, UR4, 0x18 ;  /* 0x0000000405047291 */ /* 0x002fe2000f8ec0ff */
[----:B------:R-:W1:Y:S08]  /*03e0*/  LDCU UR5, c[0x0][0x3a8] ;  /* 0x00007500ff0577ac */ /* 0x000e700008000800 */
[----:B0-----:R-:W0:Y:S01]  /*03f0*/  LDS R0, [UR4] ;  /* 0x00000004ff007984 */ /* 0x001e220008000800 */
[----:B-1----:R-:W-:-:S02]  /*0400*/  I2FP.F32.S32 R3, UR5 ;  /* 0x0000000500037c45 */ /* 0x002fc40008201400 */
[----:B------:R-:W-:Y:S02]  /*0410*/  ISETP.GE.AND P2, PT, R7, UR5, PT ;  /* 0x0000000507007c0c */ /* 0x000fe4000bf46270 */
[----:B------:R-:W1:Y:S02]  /*0420*/  MUFU.RCP R8, R3 ;  /* 0x0000000300087308 */ /* 0x000e640000001000 */
[----:B-1----:R-:W-:-:S04]  /*0430*/  FFMA R9, -R3, R8, 1 ;  /* 0x3f80000003097423 */ /* 0x002fc80000000108 */
[----:B------:R-:W-:Y:S02]  /*0440*/  FFMA R9, R8, R9, R8 ;  /* 0x0000000908097223 */ /* 0x000fe40000000008 */
[----:B0-----:R-:W0:Y:S02]  /*0450*/  FCHK P0, R0, R3 ;  /* 0x0000000300007302 */ /* 0x001e240000000000 */
[----:B------:R-:W-:-:S04]  /*0460*/  FFMA R8, R0, R9, RZ ;  /* 0x0000000900087223 */ /* 0x000fc800000000ff */
[----:B------:R-:W-:-:S04]  /*0470*/  FFMA R10, -R3, R8, R0 ;  /* 0x00000008030a7223 */ /* 0x000fc80000000100 */
[----:B------:R-:W-:Y:S01]  /*0480*/  FFMA R8, R9, R10, R8 ;  /* 0x0000000a09087223 */ /* 0x000fe20000000008 */
[----:B0-----:R-:W-:Y:S06]  /*0490*/  @!P0 BRA `(.L_x_5) ;  /* 0x00000000000c8947 */ /* 0x001fec0003800000 */
[----:B------:R-:W-:-:S07]  /*04a0*/  MOV R8, 0x4c0 ;  /* 0x000004c000087802 */ /* 0x000fce0000000f00 */
[----:B------:R-:W-:Y:S05]  /*04b0*/  CALL.REL.NOINC `($__internal_0_$__cuda_sm3x_div_rn_noftz_f32_slowpath) ;  /* 0x0000000000747944 */ /* 0x000fea0003c00000 */
[----:B------:R-:W-:-:S07]  /*04c0*/  IMAD.MOV.U32 R8, RZ, RZ, R0 ;  /* 0x000000ffff087224 */ /* 0x000fce00078e0000 */
.L_x_5:
[----:B------:R-:W0:Y:S02]  /*04d0*/  LDCU UR4, c[0x0][0x3ac] ;  /* 0x00007580ff0477ac */ /* 0x000e240008000800 */
[----:B0-----:R-:W-:Y:S01]  /*04e0*/  FADD R0, R8, UR4 ;  /* 0x0000000408007e21 */ /* 0x001fe20008000000 */
[----:B------:R-:W-:Y:S06]  /*04f0*/  @P2 EXIT ;  /* 0x000000000000294d */ /* 0x000fec0003800000 */
[C---:B------:R-:W-:Y:S01]  /*0500*/  FSETP.GEU.AND P0, PT, |R0|.reuse, 1.175494350822287508e-38, PT ;  /* 0x008000000000780b */ /* 0x040fe20003f0e200 */
[----:B------:R-:W0:Y:S01]  /*0510*/  LDC.64 R8, c[0x0][0x3a0] ;  /* 0x0000e800ff087b82 */ /* 0x000e220000000a00 */
[----:B------:R-:W1:Y:S01]  /*0520*/  LDCU UR9, c[0x0][0x3a8] ;  /* 0x00007500ff0977ac */ /* 0x000e620008000800 */
[----:B------:R-:W2:Y:S10]  /*0530*/  LDCU.64 UR4, c[0x0][0x388] ;  /* 0x00007100ff0477ac */ /* 0x000eb40008000a00 */
[----:B------:R-:W-:-:S04]  /*0540*/  @!P0 FMUL R0, R0, 16777216 ;  /* 0x4b80000000008820 */ /* 0x000fc80000400000 */
[----:B------:R-:W3:Y:S02]  /*0550*/  MUFU.RSQ R3, R0 ;  /* 0x0000000000037308 */ /* 0x000ee40000001400 */
[----:B-123--:R-:W-:-:S07]  /*0560*/  @!P0 FMUL R3, R3, 4096 ;  /* 0x4580000003038820 */ /* 0x00efce0000400000 */
.L_x_6:
[----:B------:R-:W-:-:S04]  /*0570*/  IMAD.WIDE R10, R7, 0x2, R4 ;  /* 0x00000002070a7825 */ /* 0x000fc800078e0204 */
[----:B0-----:R-:W-:Y:S02]  /*0580*/  IMAD.WIDE R12, R7, 0x2, R8 ;  /* 0x00000002070c7825 */ /* 0x001fe400078e0208 */
[----:B------:R-:W2:Y:S04]  /*0590*/  LDG.E.U16 R10, desc[UR6][R10.64] ;  /* 0x000000060a0a7981 */ /* 0x000ea8000c1e1500 */
[----:B------:R-:W3:Y:S01]  /*05a0*/  LDG.E.U16.CONSTANT R12, desc[UR6][R12.64] ;  /* 0x000000060c0c7981 */ /* 0x000ee2000c1e9500 */
[----:B------:R-:W-:Y:S01]  /*05b0*/  IADD3 R16, P0, PT, R2, R7, RZ ;  /* 0x0000000702107210 */ /* 0x000fe20007f1e0ff */
[----:B-12---:R-:W-:Y:S02]  /*05c0*/  IMAD.U32 R0, R10, 0x10000, RZ ;  /* 0x000100000a007824 */ /* 0x006fe400078e00ff */
[----:B---3--:R-:W-:-:S02]  /*05d0*/  IMAD.U32 R15, R12, 0x10000, RZ ;  /* 0x000100000c0f7824 */ /* 0x008fc400078e00ff */
[----:B------:R-:W-:-:S04]  /*05e0*/  FMUL R0, R3, R0 ;  /* 0x0000000003007220 */ /* 0x000fc80000400000 */
[----:B------:R-:W-:Y:S01]  /*05f0*/  FMUL R0, R0, R15 ;  /* 0x0000000f00007220 */ /* 0x000fe20000400000 */
[C---:B------:R-:W-:Y:S01]  /*0600*/  LEA.HI.X.SX32 R15, R7.reuse, R6, 0x1, P0 ;  /* 0x00000006070f7211 */ /* 0x040fe200000f0eff */
[----:B------:R-:W-:Y:S01]  /*0610*/  VIADD R7, R7, UR8 ;  /* 0x0000000807077c36 */ /* 0x000fe20008000000 */
[C---:B------:R-:W-:Y:S02]  /*0620*/  LEA R14, P0, R16.reuse, UR4, 0x1 ;  /* 0x00000004100e7c11 */ /* 0x040fe4000f8008ff */
[----:B------:R-:W-:Y:S02]  /*0630*/  F2FP.BF16.F32.PACK_AB R0, RZ, R0 ;  /* 0x00000000ff00723e */ /* 0x000fe400000010ff */
[----:B------:R-:W-:Y:S02]  /*0640*/  LEA.HI.X R15, R16, UR5, R15, 0x1, P0 ;  /* 0x00000005100f7c11 */ /* 0x000fe400080f0c0f */
[----:B------:R-:W-:-:S03]  /*0650*/  ISETP.GE.AND P0, PT, R7, UR9, PT ;  /* 0x0000000907007c0c */ /* 0x000fc6000bf06270 */
[----:B------:R1:W-:Y:S10]  /*0660*/  STG.E.U16 desc[UR6][R14.64], R0 ;  /* 0x000000000e007986 */ /* 0x0003f4000c101506 */
[----:B------:R-:W-:Y:S05]  /*0670*/  @!P0 BRA `(.L_x_6) ;  /* 0xfffffffc00bc8947 */ /* 0x000fea000383ffff */
[----:B------:R-:W-:Y:S05]  /*0680*/  EXIT ;  /* 0x000000000000794d */ /* 0x000fea0003800000 */
        .weak           $__internal_0_$__cuda_sm3x_div_rn_noftz_f32_slowpath
        .type           $__internal_0_$__cuda_sm3x_div_rn_noftz_f32_slowpath,@function
        .size           $__internal_0_$__cuda_sm3x_div_rn_noftz_f32_slowpath,(.L_x_48 - $__internal_0_$__cuda_sm3x_div_rn_noftz_f32_slowpath)
$__internal_0_$__cuda_sm3x_div_rn_noftz_f32_slowpath:
[--C-:B------:R-:W-:Y:S01]  /*0690*/  SHF.R.U32.HI R10, RZ, 0x17, R3.reuse ;  /* 0x00000017ff0a7819 */ /* 0x100fe20000011603 */
[--C-:B------:R-:W-:Y:S01]  /*06a0*/  IMAD.MOV.U32 R12, RZ, RZ, R0.reuse ;  /* 0x000000ffff0c7224 */ /* 0x100fe200078e0000 */
[----:B------:R-:W-:Y:S01]  /*06b0*/  SHF.R.U32.HI R9, RZ, 0x17, R0 ;  /* 0x00000017ff097819 */ /* 0x000fe20000011600 */
[----:B------:R-:W-:Y:S01]  /*06c0*/  IMAD.MOV.U32 R13, RZ, RZ, R3 ;  /* 0x000000ffff0d7224 */ /* 0x000fe200078e0003 */
[----:B------:R-:W-:Y:S02]  /*06d0*/  LOP3.LUT R10, R10, 0xff, RZ, 0xc0, !PT ;  /* 0x000000ff0a0a7812 */ /* 0x000fe400078ec0ff */
[----:B------:R-:W-:-:S03]  /*06e0*/  LOP3.LUT R11, R9, 0xff, RZ, 0xc0, !PT ;  /* 0x000000ff090b7812 */ /* 0x000fc600078ec0ff */
[----:B------:R-:W-:Y:S02]  /*06f0*/  VIADD R15, R10, 0xffffffff ;  /* 0xffffffff0a0f7836 */ /* 0x000fe40000000000 */
[----:B------:R-:W-:-:S03]  /*0700*/  VIADD R14, R11, 0xffffffff ;  /* 0xffffffff0b0e7836 */ /* 0x000fc60000000000 */
[----:B------:R-:W-:-:S04]  /*0710*/  ISETP.GT.U32.AND P0, PT, R15, 0xfd, PT ;  /* 0x000000fd0f00780c */ /* 0x000fc80003f04070 */
[----:B------:R-:W-:-:S13]  /*0720*/  ISETP.GT.U32.OR P0, PT, R14, 0xfd, P0 ;  /* 0x000000fd0e00780c */ /* 0x000fda0000704470 */
[----:B------:R-:W-:Y:S01]  /*0730*/  @!P0 IMAD.MOV.U32 R9, RZ, RZ, RZ ;  /* 0x000000ffff098224 */ /* 0x000fe200078e00ff */
[----:B------:R-:W-:Y:S06]  /*0740*/  @!P0 BRA `(.L_x_7) ;  /* 0x00000000005c8947 */ /* 0x000fec0003800000 */
[----:B------:R-:W-:Y:S02]  /*0750*/  FSETP.GTU.FTZ.AND P0, PT, |R0|, +INF , PT ;  /* 0x7f8000000000780b */ /* 0x000fe40003f1c200 */
[----:B------:R-:W-:-:S04]  /*0760*/  FSETP.GTU.FTZ.AND P1, PT, |R3|, +INF , PT ;  /* 0x7f8000000300780b */ /* 0x000fc80003f3c200 */
[----:B------:R-:W-:-:S13]  /*0770*/  PLOP3.LUT P0, PT, P0, P1, PT, 0xf8, 0x8f ;  /* 0x00000000008f781c */ /* 0x000fda0000703f70 */
[----:B------:R-:W-:Y:S05]  /*0780*/  @P0 BRA `(.L_x_8) ;  /* 0x0000000400440947 */ /* 0x000fea0003800000 */
[----:B------:R-:W-:-:S13]  /*0790*/  LOP3.LUT P0, RZ, R13, 0x7fffffff, R12, 0xc8, !PT ;  /* 0x7fffffff0dff7812 */ /* 0x000fda000780c80c */
[----:B------:R-:W-:Y:S05]  /*07a0*/  @!P0 BRA `(.L_x_9) ;  /* 0x0000000400348947 */ /* 0x000fea0003800000 */
[C---:B------:R-:W-:Y:S02]  /*07b0*/  FSETP.NEU.FTZ.AND P3, PT, |R0|.reuse, +INF , PT ;  /* 0x7f8000000000780b */ /* 0x040fe40003f7d200 */
[----:B------:R-:W-:Y:S02]  /*07c0*/  FSETP.NEU.FTZ.AND P1, PT, |R3|, +INF , PT ;  /* 0x7f8000000300780b */ /* 0x000fe40003f3d200 */
[----:B------:R-:W-:-:S11]  /*07d0*/  FSETP.NEU.FTZ.AND P0, PT, |R0|, +INF , PT ;  /* 0x7f8000000000780b */ /* 0x000fd60003f1d200 */
[----:B------:R-:W-:Y:S05]  /*07e0*/  @!P1 BRA !P3, `(.L_x_9) ;  /* 0x0000000400249947 */ /* 0x000fea0005800000 */
[----:B------:R-:W-:-:S04]  /*07f0*/  LOP3.LUT P3, RZ, R12, 0x7fffffff, RZ, 0xc0, !PT ;  /* 0x7fffffff0cff7812 */ /* 0x000fc8000786c0ff */
[----:B------:R-:W-:-:S13]  /*0800*/  PLOP3.LUT P1, PT, P1, P3, PT, 0x2f, 0xf2 ;  /* 0x0000000000f2781c */ /* 0x000fda0000f26577 */
[----:B------:R-:W-:Y:S05]  /*0810*/  @P1 BRA `(.L_x_10) ;  /* 0x0000000400101947 */ /* 0x000fea0003800000 */
[----:B------:R-:W-:-:S04]  /*0820*/  LOP3.LUT P1, RZ, R13, 0x7fffffff, RZ, 0xc0, !PT ;  /* 0x7fffffff0dff7812 */ /* 0x000fc8000782c0ff */
[----:B------:R-:W-:-:S13]  /*0830*/  PLOP3.LUT P0, PT, P0, P1, PT, 0x2f, 0xf2 ;  /* 0x0000000000f2781c */ /* 0x000fda0000702577 */
[----:B------:R-:W-:Y:S05]  /*0840*/  @P0 BRA `(.L_x_11) ;  /* 0x0000000000f80947 */ /* 0x000fea0003800000 */
[----:B------:R-:W-:Y:S02]  /*0850*/  ISETP.GE.AND P0, PT, R14, RZ, PT ;  /* 0x000000ff0e00720c */ /* 0x000fe40003f06270 */
[----:B------:R-:W-:-:S11]  /*0860*/  ISETP.GE.AND P1, PT, R15, RZ, PT ;  /* 0x000000ff0f00720c */ /* 0x000fd60003f26270 */
[----:B------:R-:W-:Y:S02]  /*0870*/  @P0 IMAD.MOV.U32 R9, RZ, RZ, RZ ;  /* 0x000000ffff090224 */ /* 0x000fe400078e00ff */
[----:B------:R-:W-:Y:S01]  /*0880*/  @!P0 FFMA R12, R0, 1.84467440737095516160e+19, RZ ;  /* 0x5f800000000c8823 */ /* 0x000fe200000000ff */
[----:B------:R-:W-:Y:S02]  /*0890*/  @!P0 IMAD.MOV.U32 R9, RZ, RZ, -0x40 ;  /* 0xffffffc0ff098424 */ /* 0x000fe400078e00ff */
[----:B------:R-:W-:Y:S02]  /*08a0*/  @!P1 FFMA R13, R3, 1.84467440737095516160e+19, RZ ;  /* 0x5f800000030d9823 */ /* 0x000fe400000000ff */
[----:B------:R-:W-:-:S07]  /*08b0*/  @!P1 VIADD R9, R9, 0x40 ;  /* 0x0000004009099836 */ /* 0x000fce0000000000 */
.L_x_7:
[----:B------:R-:W-:Y:S01]  /*08c0*/  LEA R0, R10, 0xc0800000, 0x17 ;  /* 0xc08000000a007811 */ /* 0x000fe200078eb8ff */
[----:B------:R-:W-:-:S04]  /*08d0*/  VIADD R11, R11, 0xffffff81 ;  /* 0xffffff810b0b7836 */ /* 0x000fc80000000000 */
[----:B------:R-:W-:Y:S01]  /*08e0*/  IMAD.IADD R13, R13, 0x1, -R0 ;  /* 0x000000010d0d7824 */ /* 0x000fe200078e0a00 */
[C---:B------:R-:W-:Y:S01]  /*08f0*/  IADD3 R10, PT, PT, R11.reuse, 0x7f, -R10 ;  /* 0x0000007f0b0a7810 */ /* 0x040fe20007ffe80a */
[----:B------:R-:W-:Y:S02]  /*0900*/  IMAD R0, R11, -0x800000, R12 ;  /* 0xff8000000b007824 */ /* 0x000fe400078e020c */
[----:B------:R-:W0:Y:S01]  /*0910*/  MUFU.RCP R3, R13 ;  /* 0x0000000d00037308 */ /* 0x000e220000001000 */
[----:B------:R-:W-:Y:S01]  /*0920*/  FADD.FTZ R15, -R13, -RZ ;  /* 0x800000ff0d0f7221 */ /* 0x000fe20000010100 */
[----:B------:R-:W-:-:S03]  /*0930*/  IMAD.IADD R10, R10, 0x1, R9 ;  /* 0x000000010a0a7824 */ /* 0x000fc600078e0209 */
[----:B0-----:R-:W-:-:S04]  /*0940*/  FFMA R14, R3, R15, 1 ;  /* 0x3f800000030e7423 */ /* 0x001fc8000000000f */
[----:B------:R-:W-:-:S04]  /*0950*/  FFMA R14, R3, R14, R3 ;  /* 0x0000000e030e7223 */ /* 0x000fc80000000003 */
[----:B------:R-:W-:-:S04]  /*0960*/  FFMA R3, R0, R14, RZ ;  /* 0x0000000e00037223 */ /* 0x000fc800000000ff */
[----:B------:R-:W-:-:S04]  /*0970*/  FFMA R12, R15, R3, R0 ;  /* 0x000000030f0c7223 */ /* 0x000fc80000000000 */
[----:B------:R-:W-:-:S04]  /*0980*/  FFMA R17, R14, R12, R3 ;  /* 0x0000000c0e117223 */ /* 0x000fc80000000003 */
[----:B------:R-:W-:-:S04]  /*0990*/  FFMA R12, R15, R17, R0 ;  /* 0x000000110f0c7223 */ /* 0x000fc80000000000 */
[----:B------:R-:W-:-:S05]  /*09a0*/  FFMA R0, R14, R12, R17 ;  /* 0x0000000c0e007223 */ /* 0x000fca0000000011 */
[----:B------:R-:W-:-:S04]  /*09b0*/  SHF.R.U32.HI R3, RZ, 0x17, R0 ;  /* 0x00000017ff037819 */ /* 0x000fc80000011600 */
[----:B------:R-:W-:-:S05]  /*09c0*/  LOP3.LUT R3, R3, 0xff, RZ, 0xc0, !PT ;  /* 0x000000ff03037812 */ /* 0x000fca00078ec0ff */
[----:B------:R-:W-:-:S04]  /*09d0*/  IMAD.IADD R11, R3, 0x1, R10 ;  /* 0x00000001030b7824 */ /* 0x000fc800078e020a */
[----:B------:R-:W-:-:S05]  /*09e0*/  VIADD R3, R11, 0xffffffff ;  /* 0xffffffff0b037836 */ /* 0x000fca0000000000 */
[----:B------:R-:W-:-:S13]  /*09f0*/  ISETP.GE.U32.AND P0, PT, R3, 0xfe, PT ;  /* 0x000000fe0300780c */ /* 0x000fda0003f06070 */
[----:B------:R-:W-:Y:S05]  /*0a00*/  @!P0 BRA `(.L_x_12) ;  /* 0x0000000000808947 */ /* 0x000fea0003800000 */
[----:B------:R-:W-:-:S13]  /*0a10*/  ISETP.GT.AND P0, PT, R11, 0xfe, PT ;  /* 0x000000fe0b00780c */ /* 0x000fda0003f04270 */
[----:B------:R-:W-:Y:S05]  /*0a20*/  @P0 BRA `(.L_x_13) ;  /* 0x00000000006c0947 */ /* 0x000fea0003800000 */
[----:B------:R-:W-:-:S13]  /*0a30*/  ISETP.GE.AND P0, PT, R11, 0x1, PT ;  /* 0x000000010b00780c */ /* 0x000fda0003f06270 */
[----:B------:R-:W-:Y:S05]  /*0a40*/  @P0 BRA `(.L_x_14) ;  /* 0x0000000000980947 */ /* 0x000fea0003800000 */
[----:B------:R-:W-:Y:S02]  /*0a50*/  ISETP.GE.AND P0, PT, R11, -0x18, PT ;  /* 0xffffffe80b00780c */ /* 0x000fe40003f06270 */
[----:B------:R-:W-:-:S11]  /*0a60*/  LOP3.LUT R0, R0, 0x80000000, RZ, 0xc0, !PT ;  /* 0x8000000000007812 */ /* 0x000fd600078ec0ff */
[----:B------:R-:W-:Y:S05]  /*0a70*/  @!P0 BRA `(.L_x_14) ;  /* 0x00000000008c8947 */ /* 0x000fea0003800000 */
[CCC-:B------:R-:W-:Y:S01]  /*0a80*/  FFMA.RZ R3, R14.reuse, R12.reuse, R17.reuse ;  /* 0x0000000c0e037223 */ /* 0x1c0fe2000000c011 */
[CCC-:B------:R-:W-:Y:S01]  /*0a90*/  FFMA.RM R10, R14.reuse, R12.reuse, R17.reuse ;  /* 0x0000000c0e0a7223 */ /* 0x1c0fe20000004011 */
[C---:B------:R-:W-:Y:S02]  /*0aa0*/  ISETP.NE.AND P3, PT, R11.reuse, RZ, PT ;  /* 0x000000ff0b00720c */ /* 0x040fe40003f65270 */
[----:B------:R-:W-:Y:S02]  /*0ab0*/  ISETP.NE.AND P1, PT, R11, RZ, PT ;  /* 0x000000ff0b00720c */ /* 0x000fe40003f25270 */
[----:B------:R-:W-:Y:S01]  /*0ac0*/  LOP3.LUT R9, R3, 0x7fffff, RZ, 0xc0, !PT ;  /* 0x007fffff03097812 */ /* 0x000fe200078ec0ff */
[----:B------:R-:W-:Y:S01]  /*0ad0*/  FFMA.RP R3, R14, R12, R17 ;  /* 0x0000000c0e037223 */ /* 0x000fe20000008011 */
[----:B------:R-:W-:Y:S02]  /*0ae0*/  VIADD R12, R11, 0x20 ;  /* 0x000000200b0c7836 */ /* 0x000fe40000000000 */
[----:B------:R-:W-:Y:S01]  /*0af0*/  LOP3.LUT R9, R9, 0x800000, RZ, 0xfc, !PT ;  /* 0x0080000009097812 */ /* 0x000fe200078efcff */
[----:B------:R-:W-:Y:S01]  /*0b00*/  IMAD.MOV R11, RZ, RZ, -R11 ;  /* 0x000000ffff0b7224 */ /* 0x000fe200078e0a0b */
[----:B------:R-:W-:-:S02]  /*0b10*/  FSETP.NEU.FTZ.AND P0, PT, R3, R10, PT ;  /* 0x0000000a0300720b */ /* 0x000fc40003f1d000 */
[----:B------:R-:W-:Y:S02]  /*0b20*/  SHF.L.U32 R12, R9, R12, RZ ;  /* 0x0000000c090c7219 */ /* 0x000fe400000006ff */
[----:B------:R-:W-:Y:S02]  /*0b30*/  SEL R10, R11, RZ, P3 ;  /* 0x000000ff0b0a7207 */ /* 0x000fe40001800000 */
[----:B------:R-:W-:Y:S02]  /*0b40*/  ISETP.NE.AND P1, PT, R12, RZ, P1 ;  /* 0x000000ff0c00720c */ /* 0x000fe40000f25270 */
[----:B------:R-:W-:Y:S02]  /*0b50*/  SHF.R.U32.HI R10, RZ, R10, R9 ;  /* 0x0000000aff0a7219 */ /* 0x000fe40000011609 */
[----:B------:R-:W-:Y:S02]  /*0b60*/  PLOP3.LUT P0, PT, P0, P1, PT, 0xf8, 0x8f ;  /* 0x00000000008f781c */ /* 0x000fe40000703f70 */
[----:B------:R-:W-:-:S02]  /*0b70*/  SHF.R.U32.HI R12, RZ, 0x1, R10 ;  /* 0x00000001ff0c7819 */ /* 0x000fc4000001160a */
[----:B------:R-:W-:-:S04]  /*0b80*/  SEL R3, RZ, 0x1, !P0 ;  /* 0x00000001ff037807 */ /* 0x000fc80004000000 */
[----:B------:R-:W-:-:S04]  /*0b90*/  LOP3.LUT R3, R3, 0x1, R12, 0xf8, !PT ;  /* 0x0000000103037812 */ /* 0x000fc800078ef80c */
[----:B------:R-:W-:-:S05]  /*0ba0*/  LOP3.LUT R3, R3, R10, RZ, 0xc0, !PT ;  /* 0x0000000a03037212 */ /* 0x000fca00078ec0ff */
[----:B------:R-:W-:-:S05]  /*0bb0*/  IMAD.IADD R3, R12, 0x1, R3 ;  /* 0x000000010c037824 */ /* 0x000fca00078e0203 */
[----:B------:R-:W-:Y:S01]  /*0bc0*/  LOP3.LUT R0, R3, R0, RZ, 0xfc, !PT ;  /* 0x0000000003007212 */ /* 0x000fe200078efcff */
[----:B------:R-:W-:Y:S06]  /*0bd0*/  BRA `(.L_x_14) ;  /* 0x0000000000347947 */ /* 0x000fec0003800000 */
.L_x_13:
[----:B------:R-:W-:-:S04]  /*0be0*/  LOP3.LUT R0, R0, 0x80000000, RZ, 0xc0, !PT ;  /* 0x8000000000007812 */ /* 0x000fc800078ec0ff */
[----:B------:R-:W-:Y:S01]  /*0bf0*/  LOP3.LUT R0, R0, 0x7f800000, RZ, 0xfc, !PT ;  /* 0x7f80000000007812 */ /* 0x000fe200078efcff */
[----:B------:R-:W-:Y:S06]  /*0c00*/  BRA `(.L_x_14) ;  /* 0x0000000000287947 */ /* 0x000fec0003800000 */
.L_x_12:
[----:B------:R-:W-:Y:S01]  /*0c10*/  IMAD R0, R10, 0x800000, R0 ;  /* 0x008000000a007824 */ /* 0x000fe200078e0200 */
[----:B------:R-:W-:Y:S06]  /*0c20*/  BRA `(.L_x_14) ;  /* 0x0000000000207947 */ /* 0x000fec0003800000 */
.L_x_11:
[----:B------:R-:W-:-:S04]  /*0c30*/  LOP3.LUT R0, R13, 0x80000000, R12, 0x48, !PT ;  /* 0x800000000d007812 */ /* 0x000fc800078e480c */
[----:B------:R-:W-:Y:S01]  /*0c40*/  LOP3.LUT R0, R0, 0x7f800000, RZ, 0xfc, !PT ;  /* 0x7f80000000007812 */ /* 0x000fe200078efcff */
[----:B------:R-:W-:Y:S06]  /*0c50*/  BRA `(.L_x_14) ;  /* 0x0000000000147947 */ /* 0x000fec0003800000 */
.L_x_10:
[----:B------:R-:W-:Y:S01]  /*0c60*/  LOP3.LUT R0, R13, 0x80000000, R12, 0x48, !PT ;  /* 0x800000000d007812 */ /* 0x000fe200078e480c */
[----:B------:R-:W-:Y:S06]  /*0c70*/  BRA `(.L_x_14) ;  /* 0x00000000000c7947 */ /* 0x000fec0003800000 */
.L_x_9:
[----:B------:R-:W0:Y:S01]  /*0c80*/  MUFU.RSQ R0, -QNAN ;  /* 0xffc0000000007908 */ /* 0x000e220000001400 */
[----:B------:R-:W-:Y:S05]  /*0c90*/  BRA `(.L_x_14) ;  /* 0x0000000000047947 */ /* 0x000fea0003800000 */
.L_x_8:
[----:B------:R-:W-:-:S07]  /*0ca0*/  FADD.FTZ R0, R0, R3 ;  /* 0x0000000300007221 */ /* 0x000fce0000010000 */
.L_x_14:
[----:B------:R-:W-:-:S04]  /*0cb0*/  IMAD.MOV.U32 R9, RZ, RZ, 0x0 ;  /* 0x00000000ff097424 */ /* 0x000fc800078e00ff */
[----:B0-----:R-:W-:Y:S05]  /*0cc0*/  RET.REL.NODEC R8 `(add_rmsnorm_bf16) ;  /* 0xfffffff008cc7950 */ /* 0x001fea0003c3ffff */
.L_x_15:
[----:B------:R-:W-:-:S00]  /*0cd0*/  BRA `(.L_x_15) ;  /* 0xfffffffc00fc7947 */ /* 0x000fc0000383ffff */
[----:B------:R-:W-:-:S00]  /*0ce0*/  NOP ;  /* 0x0000000000007918 */ /* 0x000fc00000000000 */
        /* <DEDUP_REMOVED lines=9> */
.L_x_48:


//--------------------- .text.add_rmsnorm_f16     --------------------------
	.section	.text.add_rmsnorm_f16,"ax",@progbits
	.align	128
        .global         add_rmsnorm_f16
        .type           add_rmsnorm_f16,@function
        .size           add_rmsnorm_f16,(.L_x_49 - add_rmsnorm_f16)
        .other          add_rmsnorm_f16,@"STO_CUDA_ENTRY STV_DEFAULT"
add_rmsnorm_f16:
.text.add_rmsnorm_f16:
        /* <DEDUP_REMOVED lines=17> */
.L_x_18:
        /* <DEDUP_REMOVED lines=10> */
[----:B--2---:R-:W-:Y:S02]  /*01b0*/  HADD2.F32 R8, -RZ, R10.H0_H0 ;  /* 0x2000000aff087230 */ /* 0x004fe40000004100 */
[----:B---3--:R-:W-:-:S05]  /*01c0*/  HADD2.F32 R9, -RZ, R12.H0_H0 ;  /* 0x2000000cff097230 */ /* 0x008fca0000004100 */
[----:B------:R-:W-:Y:S01]  /*01d0*/  FADD R15, R8, R9 ;  /* 0x00000009080f7221 */ /* 0x000fe20000000000 */
[----:B------:R-:W-:-:S04]  /*01e0*/  IMAD.WIDE R8, R3, 0x2, R4 ;  /* 0x0000000203087825 */ /* 0x000fc800078e0204 */
[-C--:B------:R-:W-:Y:S01]  /*01f0*/  FFMA R0, R15, R15.reuse, R0 ;  /* 0x0000000f0f007223 */ /* 0x080fe20000000000 */
[----:B------:R-:W-:Y:S01]  /*0200*/  F2FP.F16.F32.PACK_AB R11, RZ, R15 ;  /* 0x0000000fff0b723e */ /* 0x000fe200000000ff */
[----:B0-----:R-:W-:-:S04]  /*0210*/  IMAD.IADD R3, R14, 0x1, R3 ;  /* 0x000000010e037824 */ /* 0x001fc800078e0203 */
[----:B------:R1:W-:Y:S01]  /*0220*/  STG.E.U16 desc[UR6][R8.64], R11 ;  /* 0x0000000b08007986 */ /* 0x0003e2000c101506 */
[----:B------:R-:W-:-:S13]  /*0230*/  ISETP.GE.AND P0, PT, R3, R16, PT ;  /* 0x000000100300720c */ /* 0x000fda0003f06270 */
[----:B-1----:R-:W-:Y:S05]  /*0240*/  @!P0 BRA `(.L_x_18) ;  /* 0xfffffffc00b08947 */ /* 0x002fea000383ffff */
.L_x_17:
[----:B------:R-:W-:Y:S05]  /*0250*/  BSYNC.RECONVERGENT B0 ;  /* 0x0000000000007941 */ /* 0x000fea0003800200 */
.L_x_16:
        /* <DEDUP_REMOVED lines=10> */
.L_x_20:
        /* <DEDUP_REMOVED lines=11> */
.L_x_19:
        /* <DEDUP_REMOVED lines=16> */
[----:B------:R-:W-:Y:S05]  /*04b0*/  CALL.REL.NOINC `($__internal_1_$__cuda_sm3x_div_rn_noftz_f32_slowpath) ;  /* 0x0000000000747944 */ /* 0x000fea0003c00000 */
[----:B------:R-:W-:-:S07]  /*04c0*/  IMAD.MOV.U32 R8, RZ, RZ, R0 ;  /* 0x000000ffff087224 */ /* 0x000fce00078e0000 */
.L_x_21:
        /* <DEDUP_REMOVED lines=10> */
.L_x_22:
[----:B------:R-:W-:-:S04]  /*0570*/  IMAD.WIDE R10, R7, 0x2, R4 ;  /* 0x00000002070a7825 */ /* 0x000fc800078e0204 */
[----:B0-----:R-:W-:Y:S02]  /*0580*/  IMAD.WIDE R12, R7, 0x2, R8 ;  /* 0x00000002070c7825 */ /* 0x001fe400078e0208 */
[----:B------:R-:W2:Y:S04]  /*0590*/  LDG.E.U16 R10, desc[UR6][R10.64] ;  /* 0x000000060a0a7981 */ /* 0x000ea8000c1e1500 */
[----:B------:R-:W3:Y:S01]  /*05a0*/  LDG.E.U16.CONSTANT R12, desc[UR6][R12.64] ;  /* 0x000000060c0c7981 */ /* 0x000ee2000c1e9500 */
[----:B------:R-:W-:Y:S01]  /*05b0*/  IADD3 R16, P0, PT, R2, R7, RZ ;  /* 0x0000000702107210 */ /* 0x000fe20007f1e0ff */
[----:B-12---:R-:W-:Y:S02]  /*05c0*/  HADD2.F32 R0, -RZ, R10.H0_H0 ;  /* 0x2000000aff007230 */ /* 0x006fe40000004100 */
[----:B---3--:R-:W-:-:S03]  /*05d0*/  HADD2.F32 R15, -RZ, R12.H0_H0 ;  /* 0x2000000cff0f7230 */ /* 0x008fc60000004100 */
[----:B------:R-:W-:-:S04]  /*05e0*/  FMUL R0, R3, R0 ;  /* 0x0000000003007220 */ /* 0x000fc80000400000 */
[----:B------:R-:W-:Y:S01]  /*05f0*/  FMUL R0, R0, R15 ;  /* 0x0000000f00007220 */ /* 0x000fe20000400000 */
[C---:B------:R-:W-:Y:S01]  /*0600*/  LEA.HI.X.SX32 R15, R7.reuse, R6, 0x1, P0 ;  /* 0x00000006070f7211 */ /* 0x040fe200000f0eff */
[----:B------:R-:W-:Y:S01]  /*0610*/  VIADD R7, R7, UR8 ;  /* 0x0000000807077c36 */ /* 0x000fe20008000000 */
[C---:B------:R-:W-:Y:S02]  /*0620*/  LEA R14, P0, R16.reuse, UR4, 0x1 ;  /* 0x00000004100e7c11 */ /* 0x040fe4000f8008ff */
[----:B------:R-:W-:Y:S02]  /*0630*/  F2FP.F16.F32.PACK_AB R0, RZ, R0 ;  /* 0x00000000ff00723e */ /* 0x000fe400000000ff */
[----:B------:R-:W-:Y:S02]  /*0640*/  LEA.HI.X R15, R16, UR5, R15, 0x1, P0 ;  /* 0x00000005100f7c11 */ /* 0x000fe400080f0c0f */
[----:B------:R-:W-:-:S03]  /*0650*/  ISETP.GE.AND P0, PT, R7, UR9, PT ;  /* 0x0000000907007c0c */ /* 0x000fc6000bf06270 */
[----:B------:R1:W-:Y:S10]  /*0660*/  STG.E.U16 desc[UR6][R14.64], R0 ;  /* 0x000000000e007986 */ /* 0x0003f4000c101506 */
[----:B------:R-:W-:Y:S05]  /*0670*/  @!P0 BRA `(.L_x_22) ;  /* 0xfffffffc00bc8947 */ /* 0x000fea000383ffff */
[----:B------:R-:W-:Y:S05]  /*0680*/  EXIT ;  /* 0x000000000000794d */ /* 0x000fea0003800000 */
        .weak           $__internal_1_$__cuda_sm3x_div_rn_noftz_f32_slowpath
        .type           $__internal_1_$__cuda_sm3x_div_rn_noftz_f32_slowpath,@function
        .size           $__internal_1_$__cuda_sm3x_div_rn_noftz_f32_slowpath,(.L_x_49 - $__internal_1_$__cuda_sm3x_div_rn_noftz_f32_slowpath)
$__internal_1_$__cuda_sm3x_div_rn_noftz_f32_slowpath:
        /* <DEDUP_REMOVED lines=35> */
.L_x_23:
        /* <DEDUP_REMOVED lines=50> */
.L_x_29:
[----:B------:R-:W-:-:S04]  /*0be0*/  LOP3.LUT R0, R0, 0x80000000, RZ, 0xc0, !PT ;  /* 0x8000000000007812 */ /* 0x000fc800078ec0ff */
[----:B------:R-:W-:Y:S01]  /*0bf0*/  LOP3.LUT R0, R0, 0x7f800000, RZ, 0xfc, !PT ;  /* 0x7f80000000007812 */ /* 0x000fe200078efcff */
[----:B------:R-:W-:Y:S06]  /*0c00*/  BRA `(.L_x_30) ;  /* 0x0000000000287947 */ /* 0x000fec0003800000 */
.L_x_28:
[----:B------:R-:W-:Y:S01]  /*0c10*/  IMAD R0, R10, 0x800000, R0 ;  /* 0x008000000a007824 */ /* 0x000fe200078e0200 */
[----:B------:R-:W-:Y:S06]  /*0c20*/  BRA `(.L_x_30) ;  /* 0x0000000000207947 */ /* 0x000fec0003800000 */
.L_x_27:
[----:B------:R-:W-:-:S04]  /*0c30*/  LOP3.LUT R0, R13, 0x80000000, R12, 0x48, !PT ;  /* 0x800000000d007812 */ /* 0x000fc800078e480c */
[----:B------:R-:W-:Y:S01]  /*0c40*/  LOP3.LUT R0, R0, 0x7f800000, RZ, 0xfc, !PT ;  /* 0x7f80000000007812 */ /* 0x000fe200078efcff */
[----:B------:R-:W-:Y:S06]  /*0c50*/  BRA `(.L_x_30) ;  /* 0x0000000000147947 */ /* 0x000fec0003800000 */
.L_x_26:
[----:B------:R-:W-:Y:S01]  /*0c60*/  LOP3.LUT R0, R13, 0x80000000, R12, 0x48, !PT ;  /* 0x800000000d007812 */ /* 0x000fe200078e480c */
[----:B------:R-:W-:Y:S06]  /*0c70*/  BRA `(.L_x_30) ;  /* 0x00000000000c7947 */ /* 0x000fec0003800000 */
.L_x_25:
[----:B------:R-:W0:Y:S01]  /*0c80*/  MUFU.RSQ R0, -QNAN ;  /* 0xffc0000000007908 */ /* 0x000e220000001400 */
[----:B------:R-:W-:Y:S05]  /*0c90*/  BRA `(.L_x_30) ;  /* 0x0000000000047947 */ /* 0x000fea0003800000 */
.L_x_24:
[----:B------:R-:W-:-:S07]  /*0ca0*/  FADD.FTZ R0, R0, R3 ;  /* 0x0000000300007221 */ /* 0x000fce0000010000 */
.L_x_30:
[----:B------:R-:W-:-:S04]  /*0cb0*/  IMAD.MOV.U32 R9, RZ, RZ, 0x0 ;  /* 0x00000000ff097424 */ /* 0x000fc800078e00ff */
[----:B0-----:R-:W-:Y:S05]  /*0cc0*/  RET.REL.NODEC R8 `(add_rmsnorm_f16) ;  /* 0xfffffff008cc7950 */ /* 0x001fea0003c3ffff */
.L_x_31:
        /* <DEDUP_REMOVED lines=11> */
.L_x_49:


//--------------------- .text.add_rmsnorm_f32     --------------------------
	.section	.text.add_rmsnorm_f32,"ax",@progbits
	.align	128
        .global         add_rmsnorm_f32
        .type           add_rmsnorm_f32,@function
        .size           add_rmsnorm_f32,(.L_x_50 - add_rmsnorm_f32)
        .other          add_rmsnorm_f32,@"STO_CUDA_ENTRY STV_DEFAULT"
add_rmsnorm_f32:
.text.add_rmsnorm_f32:
        /* <DEDUP_REMOVED lines=17> */
.L_x_34:
[----:B-1----:R-:W-:-:S04]  /*0110*/  IADD3 R8, P0, PT, R2, R3, RZ ;  /* 0x0000000302087210 */ /* 0x002fc80007f1e0ff */
[----:B------:R-:W-:Y:S01]  /*0120*/  LEA.HI.X.SX32 R9, R3, R6, 0x1, P0 ;  /* 0x0000000603097211 */ /* 0x000fe200000f0eff */
[----:B------:R-:W-:-:S03]  /*0130*/  IMAD.SHL.U32 R12, R8, 0x4, RZ ;  /* 0x00000004080c7824 */ /* 0x000fc600078e00ff */
[----:B------:R-:W-:Y:S02]  /*0140*/  SHF.L.U64.HI R8, R8, 0x2, R9 ;  /* 0x0000000208087819 */ /* 0x000fe40000010209 */
[C---:B------:R-:W-:Y:S02]  /*0150*/  IADD3 R10, P0, PT, R12.reuse, UR8, RZ ;  /* 0x000000080c0a7c10 */ /* 0x040fe4000ff1e0ff */
[----:B------:R-:W-:Y:S02]  /*0160*/  IADD3 R12, P1, PT, R12, UR10, RZ ;  /* 0x0000000a0c0c7c10 */ /* 0x000fe4000ff3e0ff */
[C---:B------:R-:W-:Y:S02]  /*0170*/  IADD3.X R11, PT, PT, R8.reuse, UR9, RZ, P0, !PT ;  /* 0x00000009080b7c10 */ /* 0x040fe400087fe4ff */
[----:B------:R-:W-:-:S03]  /*0180*/  IADD3.X R13, PT, PT, R8, UR11, RZ, P1, !PT ;  /* 0x0000000b080d7c10 */ /* 0x000fc60008ffe4ff */
[----:B------:R-:W2:Y:S04]  /*0190*/  LDG.E.CONSTANT R10, desc[UR6][R10.64] ;  /* 0x000000060a0a7981 */ /* 0x000ea8000c1e9900 */
[----:B------:R-:W2:Y:S01]  /*01a0*/  LDG.E.CONSTANT R13, desc[UR6][R12.64] ;  /* 0x000000060c0d7981 */ /* 0x000ea2000c1e9900 */
[----:B------:R-:W-:-:S04]  /*01b0*/  IMAD.WIDE R8, R3, 0x4, R4 ;  /* 0x0000000403087825 */ /* 0x000fc800078e0204 */
[----:B0-----:R-:W-:-:S05]  /*01c0*/  IMAD.IADD R3, R14, 0x1, R3 ;  /* 0x000000010e037824 */ /* 0x001fca00078e0203 */
[----:B------:R-:W-:Y:S01]  /*01d0*/  ISETP.GE.AND P0, PT, R3, R16, PT ;  /* 0x000000100300720c */ /* 0x000fe20003f06270 */
[----:B--2---:R-:W-:-:S04]  /*01e0*/  FADD R15, R10, R13 ;  /* 0x0000000d0a0f7221 */ /* 0x004fc80000000000 */
[----:B------:R-:W-:Y:S01]  /*01f0*/  FFMA R0, R15, R15, R0 ;  /* 0x0000000f0f007223 */ /* 0x000fe20000000000 */
[----:B------:R1:W-:Y:S07]  /*0200*/  STG.E desc[UR6][R8.64], R15 ;  /* 0x0000000f08007986 */ /* 0x0003ee000c101906 */
[----:B------:R-:W-:Y:S05]  /*0210*/  @!P0 BRA `(.L_x_34) ;  /* 0xfffffffc00bc8947 */ /* 0x000fea000383ffff */
.L_x_33:
[----:B------:R-:W-:Y:S05]  /*0220*/  BSYNC.RECONVERGENT B0 ;  /* 0x0000000000007941 */ /* 0x000fea0003800200 */
.L_x_32:
[----:B------:R-:W0:Y:S01]  /*0230*/  S2UR UR5, SR_CgaCtaId ;  /* 0x00000000000579c3 */ /* 0x000e220000008800 */
[----:B------:R-:W-:Y:S01]  /*0240*/  UMOV UR4, 0x400 ;  /* 0x0000040000047882 */ /* 0x000fe20000000000 */
[----:B------:R-:W2:Y:S02]  /*0250*/  LDCU UR8, c[0x0][0x360] ;  /* 0x00006c00ff0877ac */ /* 0x000ea40008000800 */
[----:B--2---:R-:W-:Y:S02]  /*0260*/  UISETP.GE.U32.AND UP0, UPT, UR8, 0x2, UPT ;  /* 0x000000020800788c */ /* 0x004fe4000bf06070 */
[----:B0-----:R-:W-:-:S06]  /*0270*/  ULEA UR4, UR5, UR4, 0x18 ;  /* 0x0000000405047291 */ /* 0x001fcc000f8ec0ff */
[----:B-1----:R-:W-:-:S05]  /*0280*/  LEA R9, R7, UR4, 0x2 ;  /* 0x0000000407097c11 */ /* 0x002fca000f8e10ff */
[----:B------:R0:W-:Y:S01]  /*0290*/  STS [R9], R0 ;  /* 0x0000000009007388 */ /* 0x0001e20000000800 */
[----:B------:R-:W-:Y:S06]  /*02a0*/  BAR.SYNC.DEFER_BLOCKING 0x0 ;  /* 0x0000000000007b1d */ /* 0x000fec0000010000 */
[----:B------:R-:W-:Y:S05]  /*02b0*/  BRA.U !UP0, `(.L_x_35) ;  /* 0x0000000108307547 */ /* 0x000fea000b800000 */
[----:B0-----:R-:W-:-:S07]  /*02c0*/  IMAD.U32 R0, RZ, RZ, UR8 ;  /* 0x00000008ff007e24 */ /* 0x001fce000f8e00ff */
.L_x_36:
        /* <DEDUP_REMOVED lines=11> */
.L_x_35:
        /* <DEDUP_REMOVED lines=16> */
[----:B------:R-:W-:Y:S05]  /*0480*/  CALL.REL.NOINC `($__internal_2_$__cuda_sm3x_div_rn_noftz_f32_slowpath) ;  /* 0x0000000000687944 */ /* 0x000fea0003c00000 */
[----:B------:R-:W-:-:S07]  /*0490*/  IMAD.MOV.U32 R8, RZ, RZ, R0 ;  /* 0x000000ffff087224 */ /* 0x000fce00078e0000 */
.L_x_37:
        /* <DEDUP_REMOVED lines=10> */
.L_x_38:
[----:B------:R-:W-:-:S04]  /*0540*/  IMAD.WIDE R10, R7, 0x4, R4 ;  /* 0x00000004070a7825 */ /* 0x000fc800078e0204 */
[----:B0-----:R-:W-:Y:S02]  /*0550*/  IMAD.WIDE R12, R7, 0x4, R8 ;  /* 0x00000004070c7825 */ /* 0x001fe400078e0208 */
[----:B------:R-:W2:Y:S04]  /*0560*/  LDG.E R10, desc[UR6][R10.64] ;  /* 0x000000060a0a7981 */ /* 0x000ea8000c1e1900 */
[----:B------:R-:W3:Y:S01]  /*0570*/  LDG.E.CONSTANT R13, desc[UR6][R12.64] ;  /* 0x000000060c0d7981 */ /* 0x000ee2000c1e9900 */
[----:B-1----:R-:W-:-:S04]  /*0580*/  IADD3 R15, P0, PT, R2, R7, RZ ;  /* 0x00000007020f7210 */ /* 0x002fc80007f1e0ff */
[C---:B------:R-:W-:Y:S01]  /*0590*/  LEA.HI.X.SX32 R16, R7.reuse, R6, 0x1, P0 ;  /* 0x0000000607107211 */ /* 0x040fe200000f0eff */
[----:B------:R-:W-:Y:S01]  /*05a0*/  VIADD R7, R7, UR8 ;  /* 0x0000000807077c36 */ /* 0x000fe20008000000 */
[----:B------:R-:W-:-:S04]  /*05b0*/  LEA R14, P0, R15, UR4, 0x2 ;  /* 0x000000040f0e7c11 */ /* 0x000fc8000f8010ff */
[----:B------:R-:W-:Y:S02]  /*05c0*/  LEA.HI.X R15, R15, UR5, R16, 0x2, P0 ;  /* 0x000000050f0f7c11 */ /* 0x000fe400080f1410 */
[----:B------:R-:W-:Y:S01]  /*05d0*/  ISETP.GE.AND P0, PT, R7, UR9, PT ;  /* 0x0000000907007c0c */ /* 0x000fe2000bf06270 */
[----:B--2---:R-:W-:-:S04]  /*05e0*/  FMUL R0, R3, R10 ;  /* 0x0000000a03007220 */ /* 0x004fc80000400000 */
[----:B---3--:R-:W-:-:S05]  /*05f0*/  FMUL R17, R0, R13 ;  /* 0x0000000d00117220 */ /* 0x008fca0000400000 */
[----:B------:R1:W-:Y:S03]  /*0600*/  STG.E desc[UR6][R14.64], R17 ;  /* 0x000000110e007986 */ /* 0x0003e6000c101906 */
[----:B------:R-:W-:Y:S05]  /*0610*/  @!P0 BRA `(.L_x_38) ;  /* 0xfffffffc00c88947 */ /* 0x000fea000383ffff */
[----:B------:R-:W-:Y:S05]  /*0620*/  EXIT ;  /* 0x000000000000794d */ /* 0x000fea0003800000 */
        .weak           $__internal_2_$__cuda_sm3x_div_rn_noftz_f32_slowpath
        .type           $__internal_2_$__cuda_sm3x_div_rn_noftz_f32_slowpath,@function
        .size           $__internal_2_$__cuda_sm3x_div_rn_noftz_f32_slowpath,(.L_x_50 - $__internal_2_$__cuda_sm3x_div_rn_noftz_f32_slowpath)
$__internal_2_$__cuda_sm3x_div_rn_noftz_f32_slowpath:
        /* <DEDUP_REMOVED lines=35> */
.L_x_39:
        /* <DEDUP_REMOVED lines=50> */
.L_x_45:
[----:B------:R-:W-:-:S04]  /*0b80*/  LOP3.LUT R0, R0, 0x80000000, RZ, 0xc0, !PT ;  /* 0x8000000000007812 */ /* 0x000fc800078ec0ff */
[----:B------:R-:W-:Y:S01]  /*0b90*/  LOP3.LUT R0, R0, 0x7f800000, RZ, 0xfc, !PT ;  /* 0x7f80000000007812 */ /* 0x000fe200078efcff */
[----:B------:R-:W-:Y:S06]  /*0ba0*/  BRA `(.L_x_46) ;  /* 0x0000000000287947 */ /* 0x000fec0003800000 */
.L_x_44:
[----:B------:R-:W-:Y:S01]  /*0bb0*/  IMAD R0, R10, 0x800000, R0 ;  /* 0x008000000a007824 */ /* 0x000fe200078e0200 */
[----:B------:R-:W-:Y:S06]  /*0bc0*/  BRA `(.L_x_46) ;  /* 0x0000000000207947 */ /* 0x000fec0003800000 */
.L_x_43:
[----:B------:R-:W-:-:S04]  /*0bd0*/  LOP3.LUT R0, R13, 0x80000000, R12, 0x48, !PT ;  /* 0x800000000d007812 */ /* 0x000fc800078e480c */
[----:B------:R-:W-:Y:S01]  /*0be0*/  LOP3.LUT R0, R0, 0x7f800000, RZ, 0xfc, !PT ;  /* 0x7f80000000007812 */ /* 0x000fe200078efcff */
[----:B------:R-:W-:Y:S06]  /*0bf0*/  BRA `(.L_x_46) ;  /* 0x0000000000147947 */ /* 0x000fec0003800000 */
.L_x_42:
[----:B------:R-:W-:Y:S01]  /*0c00*/  LOP3.LUT R0, R13, 0x80000000, R12, 0x48, !PT ;  /* 0x800000000d007812 */ /* 0x000fe200078e480c */
[----:B------:R-:W-:Y:S06]  /*0c10*/  BRA `(.L_x_46) ;  /* 0x00000000000c7947 */ /* 0x000fec0003800000 */
.L_x_41:
[----:B------:R-:W0:Y:S01]  /*0c20*/  MUFU.RSQ R0, -QNAN ;  /* 0xffc0000000007908 */ /* 0x000e220000001400 */
[----:B------:R-:W-:Y:S05]  /*0c30*/  BRA `(.L_x_46) ;  /* 0x0000000000047947 */ /* 0x000fea0003800000 */
.L_x_40:
[----:B------:R-:W-:-:S07]  /*0c40*/  FADD.FTZ R0, R0, R3 ;  /* 0x0000000300007221 */ /* 0x000fce0000010000 */
.L_x_46:
[----:B------:R-:W-:-:S04]  /*0c50*/  IMAD.MOV.U32 R9, RZ, RZ, 0x0 ;  /* 0x00000000ff097424 */ /* 0x000fc800078e00ff */
[----:B0-----:R-:W-:Y:S05]  /*0c60*/  RET.REL.NODEC R8 `(add_rmsnorm_f32) ;  /* 0xfffffff008e47950 */ /* 0x001fea0003c3ffff */
.L_x_47:
        /* <DEDUP_REMOVED lines=9> */
.L_x_50:


//--------------------- .nv.shared.add_rmsnorm_bf16 --------------------------
	.section	.nv.shared.add_rmsnorm_bf16,"aw",@nobits
	.sectionflags	@""
	.align	16
	.zero		1024


//--------------------- .nv.shared.reserved.0     --------------------------
	.section	.nv.shared.reserved.0,"aw",@nobits
	.weak		__nv_reservedSMEM_offset_0_alias
	.size		__nv_reservedSMEM_offset_0_alias, 0, 64
	.other		__nv_reservedSMEM_offset_0_alias,@"STO_CUDA_RESERVED_SHARED STV_DEFAULT"
__nv_reservedSMEM_offset_0_alias:
	.zero		0
	.zero		64


//--------------------- .nv.shared.add_rmsnorm_f16 --------------------------
	.section	.nv.shared.add_rmsnorm_f16,"aw",@nobits
	.sectionflags	@""
	.align	16
	.zero		1024


//--------------------- .nv.shared.add_rmsnorm_f32 --------------------------
	.section	.nv.shared.add_rmsnorm_f32,"aw",@nobits
	.sectionflags	@""
	.align	16
	.zero		1024


//--------------------- .nv.constant0.add_rmsnorm_bf16 --------------------------
	.section	.nv.constant0.add_rmsnorm_bf16,"a",@progbits
	.sectionflags	@""
	.align	4
.nv.constant0.add_rmsnorm_bf16:
	.zero		944


//--------------------- .nv.constant0.add_rmsnorm_f16 --------------------------
	.section	.nv.constant0.add_rmsnorm_f16,"a",@progbits
	.sectionflags	@""
	.align	4
.nv.constant0.add_rmsnorm_f16:
	.zero		944


//--------------------- .nv.constant0.add_rmsnorm_f32 --------------------------
	.section	.nv.constant0.add_rmsnorm_f32,"a",@progbits
	.sectionflags	@""
	.align	4
.nv.constant0.add_rmsnorm_f32:
	.zero		944


//--------------------- SYMBOLS --------------------------

	.type		.nv.reservedSmem.offset0,@object
	.size		.nv.reservedSmem.offset0,0x4
	.type		.nv.reservedSmem.cap,@object
	.size		.nv.reservedSmem.cap,0x4
